// auto-generated by cutlass_sweep.gemm — config: {"arch": "sm_100", "cluster_m": 1, "cluster_n": 2, "dtype": "e5m2", "stages": 5, "tile_k": 64, "tile_m": 64, "tile_n": 256}
#include "cutlass/cutlass.h"
#include "cutlass/gemm/collective/collective_builder.hpp"
#include "cutlass/gemm/device/gemm_universal_adapter.h"
#include "cutlass/gemm/kernel/gemm_universal.hpp"
#include "cutlass/epilogue/collective/collective_builder.hpp"

using ElemA = cutlass::float_e5m2_t;
using ElemB = cutlass::float_e5m2_t;
using ElemCD = cutlass::float_e5m2_t;
using Acc  = float;
using TileShape    = cute::Shape<cute::_64, cute::_256, cute::_64>;
using ClusterShape = cute::Shape<cute::_1, cute::_2, cute::_1>;

using CollectiveEpilogue = typename cutlass::epilogue::collective::CollectiveBuilder<
    cutlass::arch::Sm100, cutlass::arch::OpClassTensorOp,
    TileShape, ClusterShape,
    cutlass::epilogue::collective::EpilogueTileAuto,
    Acc, Acc,
    ElemCD, cutlass::layout::RowMajor, 128 / cutlass::sizeof_bits<ElemCD>::value,
    ElemCD, cutlass::layout::RowMajor, 128 / cutlass::sizeof_bits<ElemCD>::value,
    cutlass::epilogue::collective::EpilogueScheduleAuto
  >::CollectiveOp;

using CollectiveMainloop = typename cutlass::gemm::collective::CollectiveBuilder<
    cutlass::arch::Sm100, cutlass::arch::OpClassTensorOp,
    ElemA, cutlass::layout::RowMajor, 128 / cutlass::sizeof_bits<ElemA>::value,
    ElemB, cutlass::layout::ColumnMajor, 128 / cutlass::sizeof_bits<ElemB>::value,
    Acc,
    TileShape, ClusterShape,
    cutlass::gemm::collective::StageCount<5>,
    cutlass::gemm::collective::KernelScheduleAuto
  >::CollectiveOp;

using GemmKernel = cutlass::gemm::kernel::GemmUniversal<
    cute::Shape<int,int,int,int>,
    CollectiveMainloop,
    CollectiveEpilogue
>;
using Gemm = cutlass::gemm::device::GemmUniversalAdapter<GemmKernel>;

// Force the device kernel symbol into the cubin without needing a host main.
auto* _anchor = &cutlass::device_kernel<GemmKernel>;


// ===== COMPILED SASS (sm_100a) =====

	.target	sm_100a

	.elftype	@"ET_EXEC"


//--------------------- .note.nv.tkinfo           --------------------------
	.section	.note.nv.tkinfo,"",@"SHT_NOTE"
	.sectionflags	@"SHF_NOTE_NV_TKINFO"
	.tkinfo
        /*0018*/ 	.word	0x00000002
        /*0030*/ 	.string	""
        /*0030*/ 	.string	"ptxas"
        /*0030*/ 	.string	"Cuda compilation tools, release 13.0, V13.0.88"
        /*0030*/ 	.string	"Build cuda_13.0.r13.0/compiler.36424714_0"
        /*0030*/ 	.string	"-arch sm_100a -m 64 "



//--------------------- .note.nv.cuinfo           --------------------------
	.section	.note.nv.cuinfo,"",@"SHT_NOTE"
	.sectionflags	@"SHF_NOTE_NV_CUINFO"
        /*0018*/ 	.short	0x0002
        /*001a*/ 	.short	0x0064
        /*001c*/ 	.short	0x0082
	.zero		2


//--------------------- .nv.info                  --------------------------
	.section	.nv.info,"",@"SHT_CUDA_INFO"
	.align	4


	//----- nvinfo : EIATTR_REGCOUNT
	.align		4
        /*0000*/ 	.byte	0x04, 0x2f
        /*0002*/ 	.short	(.L_20 - .L_19)
	.align		4
.L_19:
        /*0004*/ 	.word	index@(_ZN7cutlass13device_kernelINS_4gemm6kernel13GemmUniversalIN4cute5tupleIJiiiiEEENS1_10collective13CollectiveMmaINS1_35MainloopSm100TmaUmmaWarpSpecializedILi5ELi2ELi4ENS5_IJNS4_1CILi1EEENSA_ILi2EEESB_EEEEENS5_IJNSA_ILi64EEENSA_ILi256EEESF_EEENS_12float_e5m2_tENS5_IJlSB_lEEESI_SJ_NS4_8TiledMMAINS4_8MMA_AtomIJNS4_10MMA_TraitsINS4_19SM100_MMA_F8F6F4_SSEJSI_SI_fSF_SG_NS4_17integral_constantINS4_4UMMA5MajorELSQ_0EEESR_NSO_INSP_7ScaleInELSS_0EEEST_EEEEEENS4_6LayoutINS5_IJSB_SB_SB_EEENS5_IJNSA_ILi0EEESY_SY_EEEEENS5_IJNS4_10UnderscoreES11_S11_EEEEENS4_23SM90_TMA_LOAD_MULTICASTENS4_14ComposedLayoutINS4_7SwizzleILi2ELi4ELi3EEENS4_18smem_ptr_flag_bitsILi8EEENSW_INS5_IJNSA_ILi8EEESF_EEENS5_IJSF_SB_EEEEEEEvNS4_8identityENS4_13SM90_TMA_LOADES1E_vS1F_EENS_8epilogue10collective18CollectiveEpilogueINS1I_23Sm100TmaWarpSpecializedILi4ELi2ELi32ELb0ELb0EEEJSH_NS5_IJNSW_ISF_SB_EES1N_EEESI_SJ_SI_SJ_NS1I_6fusion15FusionCallbacksIS1M_NS1P_17LinearCombinationISI_fSI_fLNS_15FloatRoundStyleE2EEESH_S1O_JEEENS4_5SM1004TMEM4LOAD26SM100_TMEM_LOAD_16dp32b32xES1G_S1E_NS4_39AutoVectorizingCopyWithAssumedAlignmentILi128EEENS4_14SM90_TMA_STOREES1E_S20_S20_EEEvvEEEEvNT_6ParamsE)
        /*0008*/ 	.word	0x00000075


	//----- nvinfo : EIATTR_FRAME_SIZE
	.align		4
.L_20:
        /*000c*/ 	.byte	0x04, 0x11
        /*000e*/ 	.short	(.L_22 - .L_21)
	.align		4
.L_21:
        /*0010*/ 	.word	index@($__internal_2_$__cuda_sm10x_tcgen05_guardrail_trap_unallocated_columns_being_dealloced)
        /*0014*/ 	.word	0x00000000


	//----- nvinfo : EIATTR_FRAME_SIZE
	.align		4
.L_22:
        /*0018*/ 	.byte	0x04, 0x11
        /*001a*/ 	.short	(.L_24 - .L_23)
	.align		4
.L_23:
        /*001c*/ 	.word	index@($__internal_1_$__cuda_sm10x_tcgen05_guardrail_trap_phase_invalid_during_alloc)
        /*0020*/ 	.word	0x00000000


	//----- nvinfo : EIATTR_FRAME_SIZE
	.align		4
.L_24:
        /*0024*/ 	.byte	0x04, 0x11
        /*0026*/ 	.short	(.L_26 - .L_25)
	.align		4
.L_25:
        /*0028*/ 	.word	index@($__internal_0_$__cuda_sm10x_tcgen05_guardrail_trap_col_being_dealloced_not_returned_by_alloc)
        /*002c*/ 	.word	0x00000000


	//----- nvinfo : EIATTR_FRAME_SIZE
	.align		4
.L_26:
        /*0030*/ 	.byte	0x04, 0x11
        /*0032*/ 	.short	(.L_28 - .L_27)
	.align		4
.L_27:
        /*0034*/ 	.word	index@(_ZN7cutlass13device_kernelINS_4gemm6kernel13GemmUniversalIN4cute5tupleIJiiiiEEENS1_10collective13CollectiveMmaINS1_35MainloopSm100TmaUmmaWarpSpecializedILi5ELi2ELi4ENS5_IJNS4_1CILi1EEENSA_ILi2EEESB_EEEEENS5_IJNSA_ILi64EEENSA_ILi256EEESF_EEENS_12float_e5m2_tENS5_IJlSB_lEEESI_SJ_NS4_8TiledMMAINS4_8MMA_AtomIJNS4_10MMA_TraitsINS4_19SM100_MMA_F8F6F4_SSEJSI_SI_fSF_SG_NS4_17integral_constantINS4_4UMMA5MajorELSQ_0EEESR_NSO_INSP_7ScaleInELSS_0EEEST_EEEEEENS4_6LayoutINS5_IJSB_SB_SB_EEENS5_IJNSA_ILi0EEESY_SY_EEEEENS5_IJNS4_10UnderscoreES11_S11_EEEEENS4_23SM90_TMA_LOAD_MULTICASTENS4_14ComposedLayoutINS4_7SwizzleILi2ELi4ELi3EEENS4_18smem_ptr_flag_bitsILi8EEENSW_INS5_IJNSA_ILi8EEESF_EEENS5_IJSF_SB_EEEEEEEvNS4_8identityENS4_13SM90_TMA_LOADES1E_vS1F_EENS_8epilogue10collective18CollectiveEpilogueINS1I_23Sm100TmaWarpSpecializedILi4ELi2ELi32ELb0ELb0EEEJSH_NS5_IJNSW_ISF_SB_EES1N_EEESI_SJ_SI_SJ_NS1I_6fusion15FusionCallbacksIS1M_NS1P_17LinearCombinationISI_fSI_fLNS_15FloatRoundStyleE2EEESH_S1O_JEEENS4_5SM1004TMEM4LOAD26SM100_TMEM_LOAD_16dp32b32xES1G_S1E_NS4_39AutoVectorizingCopyWithAssumedAlignmentILi128EEENS4_14SM90_TMA_STOREES1E_S20_S20_EEEvvEEEEvNT_6ParamsE)
        /*0038*/ 	.word	0x00000000


	//----- nvinfo : EIATTR_MIN_STACK_SIZE
	.align		4
.L_28:
        /*003c*/ 	.byte	0x04, 0x12
        /*003e*/ 	.short	(.L_30 - .L_29)
	.align		4
.L_29:
        /*0040*/ 	.word	index@(_ZN7cutlass13device_kernelINS_4gemm6kernel13GemmUniversalIN4cute5tupleIJiiiiEEENS1_10collective13CollectiveMmaINS1_35MainloopSm100TmaUmmaWarpSpecializedILi5ELi2ELi4ENS5_IJNS4_1CILi1EEENSA_ILi2EEESB_EEEEENS5_IJNSA_ILi64EEENSA_ILi256EEESF_EEENS_12float_e5m2_tENS5_IJlSB_lEEESI_SJ_NS4_8TiledMMAINS4_8MMA_AtomIJNS4_10MMA_TraitsINS4_19SM100_MMA_F8F6F4_SSEJSI_SI_fSF_SG_NS4_17integral_constantINS4_4UMMA5MajorELSQ_0EEESR_NSO_INSP_7ScaleInELSS_0EEEST_EEEEEENS4_6LayoutINS5_IJSB_SB_SB_EEENS5_IJNSA_ILi0EEESY_SY_EEEEENS5_IJNS4_10UnderscoreES11_S11_EEEEENS4_23SM90_TMA_LOAD_MULTICASTENS4_14ComposedLayoutINS4_7SwizzleILi2ELi4ELi3EEENS4_18smem_ptr_flag_bitsILi8EEENSW_INS5_IJNSA_ILi8EEESF_EEENS5_IJSF_SB_EEEEEEEvNS4_8identityENS4_13SM90_TMA_LOADES1E_vS1F_EENS_8epilogue10collective18CollectiveEpilogueINS1I_23Sm100TmaWarpSpecializedILi4ELi2ELi32ELb0ELb0EEEJSH_NS5_IJNSW_ISF_SB_EES1N_EEESI_SJ_SI_SJ_NS1I_6fusion15FusionCallbacksIS1M_NS1P_17LinearCombinationISI_fSI_fLNS_15FloatRoundStyleE2EEESH_S1O_JEEENS4_5SM1004TMEM4LOAD26SM100_TMEM_LOAD_16dp32b32xES1G_S1E_NS4_39AutoVectorizingCopyWithAssumedAlignmentILi128EEENS4_14SM90_TMA_STOREES1E_S20_S20_EEEvvEEEEvNT_6ParamsE)
        /*0044*/ 	.word	0x00000000
.L_30:


//--------------------- .nv.compat                --------------------------
	.section	.nv.compat,"",@"SHT_CUDA_COMPAT_INFO"
	.align	4
        /*0000*/ 	.byte	0x02, 0x09, 0x01, 0x00, 0x02, 0x02, 0x02, 0x00, 0x02, 0x05, 0x05, 0x00, 0x03, 0x07, 0x01, 0x01
        /*0010*/ 	.byte	0x02, 0x03, 0x01, 0x00, 0x02, 0x06, 0x01, 0x00, 0x04, 0x0b, 0x08, 0x00, 0x09, 0x00, 0x00, 0x00
        /*0020*/ 	.byte	0x00, 0x00, 0x00, 0x00


//--------------------- .nv.info._ZN7cutlass13device_kernelINS_4gemm6kernel13GemmUniversalIN4cute5tupleIJiiiiEEENS1_10collective13CollectiveMmaINS1_35MainloopSm100TmaUmmaWarpSpecializedILi5ELi2ELi4ENS5_IJNS4_1CILi1EEENSA_ILi2EEESB_EEEEENS5_IJNSA_ILi64EEENSA_ILi256EEESF_EEENS_12float_e5m2_tENS5_IJlSB_lEEESI_SJ_NS4_8TiledMMAINS4_8MMA_AtomIJNS4_10MMA_TraitsINS4_19SM100_MMA_F8F6F4_SSEJSI_SI_fSF_SG_NS4_17integral_constantINS4_4UMMA5MajorELSQ_0EEESR_NSO_INSP_7ScaleInELSS_0EEEST_EEEEEENS4_6LayoutINS5_IJSB_SB_SB_EEENS5_IJNSA_ILi0EEESY_SY_EEEEENS5_IJNS4_10UnderscoreES11_S11_EEEEENS4_23SM90_TMA_LOAD_MULTICASTENS4_14ComposedLayoutINS4_7SwizzleILi2ELi4ELi3EEENS4_18smem_ptr_flag_bitsILi8EEENSW_INS5_IJNSA_ILi8EEESF_EEENS5_IJSF_SB_EEEEEEEvNS4_8identityENS4_13SM90_TMA_LOADES1E_vS1F_EENS_8epilogue10collective18CollectiveEpilogueINS1I_23Sm100TmaWarpSpecializedILi4ELi2ELi32ELb0ELb0EEEJSH_NS5_IJNSW_ISF_SB_EES1N_EEESI_SJ_SI_SJ_NS1I_6fusion15FusionCallbacksIS1M_NS1P_17LinearCombinationISI_fSI_fLNS_15FloatRoundStyleE2EEESH_S1O_JEEENS4_5SM1004TMEM4LOAD26SM100_TMEM_LOAD_16dp32b32xES1G_S1E_NS4_39AutoVectorizingCopyWithAssumedAlignmentILi128EEENS4_14SM90_TMA_STOREES1E_S20_S20_EEEvvEEEEvNT_6ParamsE --------------------------
	.section	.nv.info._ZN7cutlass13device_kernelINS_4gemm6kernel13GemmUniversalIN4cute5tupleIJiiiiEEENS1_10collective13CollectiveMmaINS1_35MainloopSm100TmaUmmaWarpSpecializedILi5ELi2ELi4ENS5_IJNS4_1CILi1EEENSA_ILi2EEESB_EEEEENS5_IJNSA_ILi64EEENSA_ILi256EEESF_EEENS_12float_e5m2_tENS5_IJlSB_lEEESI_SJ_NS4_8TiledMMAINS4_8MMA_AtomIJNS4_10MMA_TraitsINS4_19SM100_MMA_F8F6F4_SSEJSI_SI_fSF_SG_NS4_17integral_constantINS4_4UMMA5MajorELSQ_0EEESR_NSO_INSP_7ScaleInELSS_0EEEST_EEEEEENS4_6LayoutINS5_IJSB_SB_SB_EEENS5_IJNSA_ILi0EEESY_SY_EEEEENS5_IJNS4_10UnderscoreES11_S11_EEEEENS4_23SM90_TMA_LOAD_MULTICASTENS4_14ComposedLayoutINS4_7SwizzleILi2ELi4ELi3EEENS4_18smem_ptr_flag_bitsILi8EEENSW_INS5_IJNSA_ILi8EEESF_EEENS5_IJSF_SB_EEEEEEEvNS4_8identityENS4_13SM90_TMA_LOADES1E_vS1F_EENS_8epilogue10collective18CollectiveEpilogueINS1I_23Sm100TmaWarpSpecializedILi4ELi2ELi32ELb0ELb0EEEJSH_NS5_IJNSW_ISF_SB_EES1N_EEESI_SJ_SI_SJ_NS1I_6fusion15FusionCallbacksIS1M_NS1P_17LinearCombinationISI_fSI_fLNS_15FloatRoundStyleE2EEESH_S1O_JEEENS4_5SM1004TMEM4LOAD26SM100_TMEM_LOAD_16dp32b32xES1G_S1E_NS4_39AutoVectorizingCopyWithAssumedAlignmentILi128EEENS4_14SM90_TMA_STOREES1E_S20_S20_EEEvvEEEEvNT_6ParamsE,"",@"SHT_CUDA_INFO"
	.sectionflags	@""
	.align	4


	//----- nvinfo : EIATTR_CUDA_API_VERSION
	.align		4
        /*0000*/ 	.byte	0x04, 0x37
        /*0002*/ 	.short	(.L_32 - .L_31)
.L_31:
        /*0004*/ 	.word	0x00000082


	//----- nvinfo : EIATTR_KPARAM_INFO
	.align		4
.L_32:
        /*0008*/ 	.byte	0x04, 0x17
        /*000a*/ 	.short	(.L_34 - .L_33)
.L_33:
        /*000c*/ 	.word	0x00000000
        /*0010*/ 	.short	0x0000
        /*0012*/ 	.short	0x0000
        /*0014*/ 	.byte	0x00, 0xf0, 0x01, 0x20


	//----- nvinfo : EIATTR_AT_ENTRY_FRAGMENTS
	.align		4
.L_34:
        /*0018*/ 	.byte	0x04, 0x4f
        /*001a*/ 	.short	(.L_36 - .L_35)


	//   ....[0]....
.L_35:
        /*001c*/ 	.word	0x00000006


	//----- nvinfo : EIATTR_RESERVED_SMEM_USED
	.align		4
.L_36:
        /*0020*/ 	.byte	0x01, 0x41
	.zero		2


	//----- nvinfo : EIATTR_SPARSE_MMA_MASK
	.align		4
        /*0024*/ 	.byte	0x03, 0x50
        /*0026*/ 	.short	0x0000


	//----- nvinfo : EIATTR_TCGEN05_1CTA_USED
	.align		4
        /*0028*/ 	.byte	0x01, 0x51
	.zero		2


	//----- nvinfo : EIATTR_MAXREG_COUNT
	.align		4
        /*002c*/ 	.byte	0x03, 0x1b
        /*002e*/ 	.short	0x00ff


	//----- nvinfo : EIATTR_NUM_BARRIERS
	.align		4
        /*0030*/ 	.byte	0x02, 0x4c
        /*0032*/ 	.byte	0x07
	.zero		1


	//----- nvinfo : EIATTR_EXTERNS
	.align		4
        /*0034*/ 	.byte	0x04, 0x0f
        /*0036*/ 	.short	(.L_38 - .L_37)


	//   ....[0]....
	.align		4
.L_37:
        /*0038*/ 	.word	index@(__assertfail)


	//----- nvinfo : EIATTR_MERCURY_ISA_VERSION
	.align		4
.L_38:
        /*003c*/ 	.byte	0x03, 0x5f
        /*003e*/ 	.short	0x0101


	//----- nvinfo : EIATTR_INT_WARP_WIDE_INSTR_OFFSETS
	.align		4
        /*0040*/ 	.byte	0x04, 0x31
        /*0042*/ 	.short	(.L_40 - .L_39)


	//   ....[0]....
.L_39:
        /*0044*/ 	.word	0x00003cc0


	//   ....[1]....
        /*0048*/ 	.word	0x00003ce0


	//   ....[2]....
        /*004c*/ 	.word	0x00003d10


	//   ....[3]....
        /*0050*/ 	.word	0x00004890


	//   ....[4]....
        /*0054*/ 	.word	0x00004900


	//   ....[5]....
        /*0058*/ 	.word	0x000049d0


	//   ....[6]....
        /*005c*/ 	.word	0x00004a50


	//   ....[7]....
        /*0060*/ 	.word	0x00004b40


	//   ....[8]....
        /*0064*/ 	.word	0x00004bc0


	//   ....[9]....
        /*0068*/ 	.word	0x00004ca0


	//   ....[10]....
        /*006c*/ 	.word	0x00004d50


	//----- nvinfo : EIATTR_COOP_GROUP_MASK_REGIDS
	.align		4
.L_40:
        /*0070*/ 	.byte	0x04, 0x29
        /*0072*/ 	.short	(.L_42 - .L_41)


	//   ....[0]....
.L_41:
        /*0074*/ 	.word	0xffffffff


	//   ....[1]....
        /*0078*/ 	.word	0xffffffff


	//   ....[2]....
        /*007c*/ 	.word	0xffffffff


	//   ....[3]....
        /*0080*/ 	.word	0xffffffff


	//   ....[4]....
        /*0084*/ 	.word	0xffffffff


	//   ....[5]....
        /*0088*/ 	.word	0xffffffff


	//   ....[6]....
        /*008c*/ 	.word	0xffffffff


	//   ....[7]....
        /*0090*/ 	.word	0xffffffff


	//   ....[8]....
        /*0094*/ 	.word	0xffffffff


	//   ....[9]....
        /*0098*/ 	.word	0xffffffff


	//   ....[10]....
        /*009c*/ 	.word	0xffffffff


	//   ....[11]....
        /*00a0*/ 	.word	0xffffffff


	//   ....[12]....
        /*00a4*/ 	.word	0xffffffff


	//   ....[13]....
        /*00a8*/ 	.word	0xffffffff


	//----- nvinfo : EIATTR_COOP_GROUP_INSTR_OFFSETS
	.align		4
.L_42:
        /*00ac*/ 	.byte	0x04, 0x28
        /*00ae*/ 	.short	(.L_44 - .L_43)


	//   ....[0]....
.L_43:
        /*00b0*/ 	.word	0x00000080


	//   ....[1]....
        /*00b4*/ 	.word	0x000004f0


	//   ....[2]....
        /*00b8*/ 	.word	0x000006c0


	//   ....[3]....
        /*00bc*/ 	.word	0x00000860


	//   ....[4]....
        /*00c0*/ 	.word	0x00000960


	//   ....[5]....
        /*00c4*/ 	.word	0x00000ad0


	//   ....[6]....
        /*00c8*/ 	.word	0x00000c70


	//   ....[7]....
        /*00cc*/ 	.word	0x00000e20


	//   ....[8]....
        /*00d0*/ 	.word	0x00002020


	//   ....[9]....
        /*00d4*/ 	.word	0x00002f90


	//   ....[10]....
        /*00d8*/ 	.word	0x000031a0


	//   ....[11]....
        /*00dc*/ 	.word	0x000031d0


	//   ....[12]....
        /*00e0*/ 	.word	0x00003ba0


	//   ....[13]....
        /*00e4*/ 	.word	0x00003dd0


	//----- nvinfo : EIATTR_VRC_CTA_INIT_COUNT
	.align		4
.L_44:
        /*00e8*/ 	.byte	0x02, 0x4a
        /*00ea*/ 	.byte	0x80
	.zero		1


	//----- nvinfo : EIATTR_SYSCALL_OFFSETS
	.align		4
        /*00ec*/ 	.byte	0x04, 0x46
        /*00ee*/ 	.short	(.L_46 - .L_45)


	//   ....[0]....
.L_45:
        /*00f0*/ 	.word	0x000059e0


	//   ....[1]....
        /*00f4*/ 	.word	0x00005b20


	//   ....[2]....
        /*00f8*/ 	.word	0x00006350


	//   ....[3]....
        /*00fc*/ 	.word	0x000070e0


	//   ....[4]....
        /*0100*/ 	.word	0x00007e30


	//   ....[5]....
        /*0104*/ 	.word	0x00008bb0


	//----- nvinfo : EIATTR_MBARRIER_INSTR_OFFSETS
	.align		4
.L_46:
        /*0108*/ 	.byte	0x04, 0x39
        /*010a*/ 	.short	(.L_48 - .L_47)


	//   ....[0]....
.L_47:
        /*010c*/ 	.word	0x00000610
        /*0110*/ 	.word	0x000000ff
        /*0114*/ 	.word	0x00000000
        /*0118*/ 	.short	0x0100
        /*011a*/ 	.byte	0x04
	.zero		1


	//   ....[1]....
        /*011c*/ 	.word	0x00000620
        /*0120*/ 	.word	0x000000ff
        /*0124*/ 	.word	0x00000028
        /*0128*/ 	.short	0x0100
        /*012a*/ 	.byte	0x04
	.zero		1


	//   ....[2]....
        /*012c*/ 	.word	0x00000630
        /*0130*/ 	.word	0x000000ff
        /*0134*/ 	.word	0x00000008
        /*0138*/ 	.short	0x0100
        /*013a*/ 	.byte	0x04
	.zero		1


	//   ....[3]....
        /*013c*/ 	.word	0x00000640
        /*0140*/ 	.word	0x000000ff
        /*0144*/ 	.word	0x00000030
        /*0148*/ 	.short	0x0100
        /*014a*/ 	.byte	0x04
	.zero		1


	//   ....[4]....
        /*014c*/ 	.word	0x00000650
        /*0150*/ 	.word	0x000000ff
        /*0154*/ 	.word	0x00000010
        /*0158*/ 	.short	0x0100
        /*015a*/ 	.byte	0x04
	.zero		1


	//   ....[5]....
        /*015c*/ 	.word	0x00000660
        /*0160*/ 	.word	0x000000ff
        /*0164*/ 	.word	0x00000038
        /*0168*/ 	.short	0x0100
        /*016a*/ 	.byte	0x04
	.zero		1


	//   ....[6]....
        /*016c*/ 	.word	0x00000670
        /*0170*/ 	.word	0x000000ff
        /*0174*/ 	.word	0x00000018
        /*0178*/ 	.short	0x0100
        /*017a*/ 	.byte	0x04
	.zero		1


	//   ....[7]....
        /*017c*/ 	.word	0x00000680
        /*0180*/ 	.word	0x000000ff
        /*0184*/ 	.word	0x00000040
        /*0188*/ 	.short	0x0100
        /*018a*/ 	.byte	0x04
	.zero		1


	//   ....[8]....
        /*018c*/ 	.word	0x00000690
        /*0190*/ 	.word	0x000000ff
        /*0194*/ 	.word	0x00000020
        /*0198*/ 	.short	0x0100
        /*019a*/ 	.byte	0x04
	.zero		1


	//   ....[9]....
        /*019c*/ 	.word	0x000006a0
        /*01a0*/ 	.word	0x000000ff
        /*01a4*/ 	.word	0x00000048
        /*01a8*/ 	.short	0x0100
        /*01aa*/ 	.byte	0x04
	.zero		1


	//   ....[10]....
        /*01ac*/ 	.word	0x000007d0
        /*01b0*/ 	.word	0x000000ff
        /*01b4*/ 	.word	0x00000050
        /*01b8*/ 	.short	0x0100
        /*01ba*/ 	.byte	0x04
	.zero		1


	//   ....[11]....
        /*01bc*/ 	.word	0x000007e0
        /*01c0*/ 	.word	0x000000ff
        /*01c4*/ 	.word	0x00000070
        /*01c8*/ 	.short	0x0100
        /*01ca*/ 	.byte	0x04
	.zero		1


	//   ....[12]....
        /*01cc*/ 	.word	0x000007f0
        /*01d0*/ 	.word	0x000000ff
        /*01d4*/ 	.word	0x00000058
        /*01d8*/ 	.short	0x0100
        /*01da*/ 	.byte	0x04
	.zero		1


	//   ....[13]....
        /*01dc*/ 	.word	0x00000800
        /*01e0*/ 	.word	0x000000ff
        /*01e4*/ 	.word	0x00000078
        /*01e8*/ 	.short	0x0100
        /*01ea*/ 	.byte	0x04
	.zero		1


	//   ....[14]....
        /*01ec*/ 	.word	0x00000810
        /*01f0*/ 	.word	0x000000ff
        /*01f4*/ 	.word	0x00000060
        /*01f8*/ 	.short	0x0100
        /*01fa*/ 	.byte	0x04
	.zero		1


	//   ....[15]....
        /*01fc*/ 	.word	0x00000820
        /*0200*/ 	.word	0x000000ff
        /*0204*/ 	.word	0x00000080
        /*0208*/ 	.short	0x0100
        /*020a*/ 	.byte	0x04
	.zero		1


	//   ....[16]....
        /*020c*/ 	.word	0x00000830
        /*0210*/ 	.word	0x000000ff
        /*0214*/ 	.word	0x00000068
        /*0218*/ 	.short	0x0100
        /*021a*/ 	.byte	0x04
	.zero		1


	//   ....[17]....
        /*021c*/ 	.word	0x00000840
        /*0220*/ 	.word	0x000000ff
        /*0224*/ 	.word	0x00000088
        /*0228*/ 	.short	0x0100
        /*022a*/ 	.byte	0x04
	.zero		1


	//   ....[18]....
        /*022c*/ 	.word	0x00000930
        /*0230*/ 	.word	0x000000ff
        /*0234*/ 	.word	0x00000090
        /*0238*/ 	.short	0x0100
        /*023a*/ 	.byte	0x06
	.zero		1


	//   ....[19]....
        /*023c*/ 	.word	0x00000940
        /*0240*/ 	.word	0x000000ff
        /*0244*/ 	.word	0x00000098
        /*0248*/ 	.short	0x0100
        /*024a*/ 	.byte	0x06
	.zero		1


	//   ....[20]....
        /*024c*/ 	.word	0x00000a80
        /*0250*/ 	.word	0x000000ff
        /*0254*/ 	.word	0x000000a0
        /*0258*/ 	.short	0x0100
        /*025a*/ 	.byte	0x06
	.zero		1


	//   ....[21]....
        /*025c*/ 	.word	0x00000a90
        /*0260*/ 	.word	0x000000ff
        /*0264*/ 	.word	0x000000b0
        /*0268*/ 	.short	0x0100
        /*026a*/ 	.byte	0x06
	.zero		1


	//   ....[22]....
        /*026c*/ 	.word	0x00000aa0
        /*0270*/ 	.word	0x000000ff
        /*0274*/ 	.word	0x000000a8
        /*0278*/ 	.short	0x0100
        /*027a*/ 	.byte	0x06
	.zero		1


	//   ....[23]....
        /*027c*/ 	.word	0x00000ab0
        /*0280*/ 	.word	0x000000ff
        /*0284*/ 	.word	0x000000b8
        /*0288*/ 	.short	0x0100
        /*028a*/ 	.byte	0x06
	.zero		1


	//   ....[24]....
        /*028c*/ 	.word	0x00000be0
        /*0290*/ 	.word	0x000000ff
        /*0294*/ 	.word	0x000000c0
        /*0298*/ 	.short	0x0100
        /*029a*/ 	.byte	0x04
	.zero		1


	//   ....[25]....
        /*029c*/ 	.word	0x00000bf0
        /*02a0*/ 	.word	0x000000ff
        /*02a4*/ 	.word	0x000000e0
        /*02a8*/ 	.short	0x0100
        /*02aa*/ 	.byte	0x04
	.zero		1


	//   ....[26]....
        /*02ac*/ 	.word	0x00000c00
        /*02b0*/ 	.word	0x000000ff
        /*02b4*/ 	.word	0x000000c8
        /*02b8*/ 	.short	0x0100
        /*02ba*/ 	.byte	0x04
	.zero		1


	//   ....[27]....
        /*02bc*/ 	.word	0x00000c10
        /*02c0*/ 	.word	0x000000ff
        /*02c4*/ 	.word	0x000000e8
        /*02c8*/ 	.short	0x0100
        /*02ca*/ 	.byte	0x04
	.zero		1


	//   ....[28]....
        /*02cc*/ 	.word	0x00000c20
        /*02d0*/ 	.word	0x000000ff
        /*02d4*/ 	.word	0x000000d0
        /*02d8*/ 	.short	0x0100
        /*02da*/ 	.byte	0x04
	.zero		1


	//   ....[29]....
        /*02dc*/ 	.word	0x00000c30
        /*02e0*/ 	.word	0x000000ff
        /*02e4*/ 	.word	0x000000f0
        /*02e8*/ 	.short	0x0100
        /*02ea*/ 	.byte	0x04
	.zero		1


	//   ....[30]....
        /*02ec*/ 	.word	0x00000c40
        /*02f0*/ 	.word	0x000000ff
        /*02f4*/ 	.word	0x000000d8
        /*02f8*/ 	.short	0x0100
        /*02fa*/ 	.byte	0x04
	.zero		1


	//   ....[31]....
        /*02fc*/ 	.word	0x00000c50
        /*0300*/ 	.word	0x000000ff
        /*0304*/ 	.word	0x000000f8
        /*0308*/ 	.short	0x0100
        /*030a*/ 	.byte	0x04
	.zero		1


	//   ....[32]....
        /*030c*/ 	.word	0x00000d40
        /*0310*/ 	.word	0x000000ff
        /*0314*/ 	.word	0x00000100
        /*0318*/ 	.short	0x0100
        /*031a*/ 	.byte	0x04
	.zero		1


	//   ....[33]....
        /*031c*/ 	.word	0x00000d50
        /*0320*/ 	.word	0x000000ff
        /*0324*/ 	.word	0x00000110
        /*0328*/ 	.short	0x0100
        /*032a*/ 	.byte	0x04
	.zero		1


	//   ....[34]....
        /*032c*/ 	.word	0x00000d60
        /*0330*/ 	.word	0x000000ff
        /*0334*/ 	.word	0x00000108
        /*0338*/ 	.short	0x0100
        /*033a*/ 	.byte	0x04
	.zero		1


	//   ....[35]....
        /*033c*/ 	.word	0x00000d70
        /*0340*/ 	.word	0x000000ff
        /*0344*/ 	.word	0x00000118
        /*0348*/ 	.short	0x0100
        /*034a*/ 	.byte	0x04
	.zero		1


	//   ....[36]....
        /*034c*/ 	.word	0x000018d0
        /*0350*/ 	.word	0x00000000
        /*0354*/ 	.word	0x00000110
        /*0358*/ 	.short	0x010a
        /*035a*/ 	.byte	0xff
	.zero		1


	//   ....[37]....
        /*035c*/ 	.word	0x000018f0
        /*0360*/ 	.word	0x00000000
        /*0364*/ 	.word	0x00000100
        /*0368*/ 	.short	0x0101
        /*036a*/ 	.byte	0xff
	.zero		1


	//   ....[38]....
        /*036c*/ 	.word	0x000019b0
        /*0370*/ 	.word	0x000000ff
        /*0374*/ 	.word	0x00000028
        /*0378*/ 	.short	0x010a
        /*037a*/ 	.byte	0x04
	.zero		1


	//   ....[39]....
        /*037c*/ 	.word	0x00001a30
        /*0380*/ 	.word	0x000000ff
        /*0384*/ 	.word	0x00000028
        /*0388*/ 	.short	0x010a
        /*038a*/ 	.byte	0x21
	.zero		1


	//   ....[40]....
        /*038c*/ 	.word	0x00001bc0
        /*0390*/ 	.word	0x000000ff
        /*0394*/ 	.word	0x00000028
        /*0398*/ 	.short	0x010a
        /*039a*/ 	.byte	0x08
	.zero		1


	//   ....[41]....
        /*039c*/ 	.word	0x00001ce0
        /*03a0*/ 	.word	0x000000ff
        /*03a4*/ 	.word	0x00000098
        /*03a8*/ 	.short	0x0101
        /*03aa*/ 	.byte	0x07
	.zero		1


	//   ....[42]....
        /*03ac*/ 	.word	0x00001d00
        /*03b0*/ 	.word	0x000000ff
        /*03b4*/ 	.word	0x00000028
        /*03b8*/ 	.short	0x010a
        /*03ba*/ 	.byte	0x04
	.zero		1


	//   ....[43]....
        /*03bc*/ 	.word	0x00001d80
        /*03c0*/ 	.word	0x000000ff
        /*03c4*/ 	.word	0x00000028
        /*03c8*/ 	.short	0x010a
        /*03ca*/ 	.byte	0x11
	.zero		1


	//   ....[44]....
        /*03cc*/ 	.word	0x00001f10
        /*03d0*/ 	.word	0x000000ff
        /*03d4*/ 	.word	0x00000028
        /*03d8*/ 	.short	0x010a
        /*03da*/ 	.byte	0x06
	.zero		1


	//   ....[45]....
        /*03dc*/ 	.word	0x00002050
        /*03e0*/ 	.word	0x00000003
        /*03e4*/ 	.word	0x000000a0
        /*03e8*/ 	.short	0x010a
        /*03ea*/ 	.byte	0xff
	.zero		1


	//   ....[46]....
        /*03ec*/ 	.word	0x000021a0
        /*03f0*/ 	.word	0x00000000
        /*03f4*/ 	.word	0x00000000
        /*03f8*/ 	.short	0x0101
        /*03fa*/ 	.byte	0xff
	.zero		1


	//   ....[47]....
        /*03fc*/ 	.word	0x00002750
        /*0400*/ 	.word	0x000000ff
        /*0404*/ 	.word	0x00000000
        /*0408*/ 	.short	0x010a
        /*040a*/ 	.byte	0x04
	.zero		1


	//   ....[48]....
        /*040c*/ 	.word	0x000027e0
        /*0410*/ 	.word	0x000000ff
        /*0414*/ 	.word	0x00000000
        /*0418*/ 	.short	0x010a
        /*041a*/ 	.byte	0x05
	.zero		1


	//   ....[49]....
        /*041c*/ 	.word	0x00002870
        /*0420*/ 	.word	0x000000ff
        /*0424*/ 	.word	0x00000000
        /*0428*/ 	.short	0x010a
        /*042a*/ 	.byte	0x05
	.zero		1


	//   ....[50]....
        /*042c*/ 	.word	0x00002900
        /*0430*/ 	.word	0x000000ff
        /*0434*/ 	.word	0x00000000
        /*0438*/ 	.short	0x010a
        /*043a*/ 	.byte	0x05
	.zero		1


	//   ....[51]....
        /*043c*/ 	.word	0x000029a0
        /*0440*/ 	.word	0x00000000
        /*0444*/ 	.word	0x00000000
        /*0448*/ 	.short	0x010a
        /*044a*/ 	.byte	0xff
	.zero		1


	//   ....[52]....
        /*044c*/ 	.word	0x00002ae0
        /*0450*/ 	.word	0x00000002
        /*0454*/ 	.word	0x00000100
        /*0458*/ 	.short	0x010a
        /*045a*/ 	.byte	0xff
	.zero		1


	//   ....[53]....
        /*045c*/ 	.word	0x00002b40
        /*0460*/ 	.word	0x00000004
        /*0464*/ 	.word	0x00000000
        /*0468*/ 	.short	0x0101
        /*046a*/ 	.byte	0xff
	.zero		1


	//   ....[54]....
        /*046c*/ 	.word	0x00002b60
        /*0470*/ 	.word	0x000000ff
        /*0474*/ 	.word	0x000000b0
        /*0478*/ 	.short	0x010a
        /*047a*/ 	.byte	0x04
	.zero		1


	//   ....[55]....
        /*047c*/ 	.word	0x00002c80
        /*0480*/ 	.word	0x00000002
        /*0484*/ 	.word	0x000000a0
        /*0488*/ 	.short	0x010a
        /*048a*/ 	.byte	0xff
	.zero		1


	//   ....[56]....
        /*048c*/ 	.word	0x00002d90
        /*0490*/ 	.word	0x00000002
        /*0494*/ 	.word	0x00000000
        /*0498*/ 	.short	0x0101
        /*049a*/ 	.byte	0xff
	.zero		1


	//   ....[57]....
        /*049c*/ 	.word	0x00002e20
        /*04a0*/ 	.word	0x000000ff
        /*04a4*/ 	.word	0x000000b0
        /*04a8*/ 	.short	0x0106
        /*04aa*/ 	.byte	0x04
	.zero		1


	//   ....[58]....
        /*04ac*/ 	.word	0x00002e40
        /*04b0*/ 	.word	0x000000ff
        /*04b4*/ 	.word	0x000000b0
        /*04b8*/ 	.short	0x010a
        /*04ba*/ 	.byte	0x04
	.zero		1


	//   ....[59]....
        /*04bc*/ 	.word	0x00002ed0
        /*04c0*/ 	.word	0x000000ff
        /*04c4*/ 	.word	0x000000b0
        /*04c8*/ 	.short	0x0106
        /*04ca*/ 	.byte	0x07
	.zero		1


	//   ....[60]....
        /*04cc*/ 	.word	0x00002f10
        /*04d0*/ 	.word	0x00000000
        /*04d4*/ 	.word	0x000000b0
        /*04d8*/ 	.short	0x010a
        /*04da*/ 	.byte	0xff
	.zero		1


	//   ....[61]....
        /*04dc*/ 	.word	0x00003430
        /*04e0*/ 	.word	0x00000000
        /*04e4*/ 	.word	0x000000a0
        /*04e8*/ 	.short	0x010a
        /*04ea*/ 	.byte	0xff
	.zero		1


	//   ....[62]....
        /*04ec*/ 	.word	0x00003530
        /*04f0*/ 	.word	0x00000003
        /*04f4*/ 	.word	0x00000000
        /*04f8*/ 	.short	0x0101
        /*04fa*/ 	.byte	0xff
	.zero		1


	//   ....[63]....
        /*04fc*/ 	.word	0x00003540
        /*0500*/ 	.word	0x000000ff
        /*0504*/ 	.word	0x00000000
        /*0508*/ 	.short	0x010a
        /*050a*/ 	.byte	0x04
	.zero		1


	//   ....[64]....
        /*050c*/ 	.word	0x000035c0
        /*0510*/ 	.word	0x000000ff
        /*0514*/ 	.word	0x000000e0
        /*0518*/ 	.short	0x010a
        /*051a*/ 	.byte	0x17
	.zero		1


	//   ....[65]....
        /*051c*/ 	.word	0x000036a0
        /*0520*/ 	.word	0x000000ff
        /*0524*/ 	.word	0x00000000
        /*0528*/ 	.short	0x010a
        /*052a*/ 	.byte	0x05
	.zero		1


	//   ....[66]....
        /*052c*/ 	.word	0x000037e0
        /*0530*/ 	.word	0x000000ff
        /*0534*/ 	.word	0x00000000
        /*0538*/ 	.short	0x010a
        /*053a*/ 	.byte	0x04
	.zero		1


	//   ....[67]....
        /*053c*/ 	.word	0x000039d0
        /*0540*/ 	.word	0x000000ff
        /*0544*/ 	.word	0x00000000
        /*0548*/ 	.short	0x010a
        /*054a*/ 	.byte	0x04
	.zero		1


	//   ....[68]....
        /*054c*/ 	.word	0x00003a60
        /*0550*/ 	.word	0x000000ff
        /*0554*/ 	.word	0x00000000
        /*0558*/ 	.short	0x010a
        /*055a*/ 	.byte	0x05
	.zero		1


	//   ....[69]....
        /*055c*/ 	.word	0x00003af0
        /*0560*/ 	.word	0x000000ff
        /*0564*/ 	.word	0x00000000
        /*0568*/ 	.short	0x010a
        /*056a*/ 	.byte	0x05
	.zero		1


	//   ....[70]....
        /*056c*/ 	.word	0x00003b80
        /*0570*/ 	.word	0x000000ff
        /*0574*/ 	.word	0x00000000
        /*0578*/ 	.short	0x010a
        /*057a*/ 	.byte	0x04
	.zero		1


	//   ....[71]....
        /*057c*/ 	.word	0x00004090
        /*0580*/ 	.word	0x0000000c
        /*0584*/ 	.word	0x000000a0
        /*0588*/ 	.short	0x010a
        /*058a*/ 	.byte	0xff
	.zero		1


	//   ....[72]....
        /*058c*/ 	.word	0x00004200
        /*0590*/ 	.word	0x00000000
        /*0594*/ 	.word	0x00000000
        /*0598*/ 	.short	0x0101
        /*059a*/ 	.byte	0xff
	.zero		1


	//   ....[73]....
        /*059c*/ 	.word	0x00004690
        /*05a0*/ 	.word	0x000000ff
        /*05a4*/ 	.word	0x00000098
        /*05a8*/ 	.short	0x010a
        /*05aa*/ 	.byte	0x15
	.zero		1


	//   ....[74]....
        /*05ac*/ 	.word	0x00004810
        /*05b0*/ 	.word	0x000000ff
        /*05b4*/ 	.word	0x00000070
        /*05b8*/ 	.short	0x010a
        /*05ba*/ 	.byte	0x15
	.zero		1


	//   ....[75]....
        /*05bc*/ 	.word	0x00004980
        /*05c0*/ 	.word	0x000000ff
        /*05c4*/ 	.word	0x00000050
        /*05c8*/ 	.short	0x010b
        /*05ca*/ 	.byte	0x15
	.zero		1


	//   ....[76]....
        /*05cc*/ 	.word	0x00004990
        /*05d0*/ 	.word	0x000000ff
        /*05d4*/ 	.word	0x00000000
        /*05d8*/ 	.short	0x0101
        /*05da*/ 	.byte	0x28
	.zero		1


	//   ....[77]....
        /*05dc*/ 	.word	0x000049a0
        /*05e0*/ 	.word	0x000000ff
        /*05e4*/ 	.word	0x00000078
        /*05e8*/ 	.short	0x010a
        /*05ea*/ 	.byte	0x15
	.zero		1


	//   ....[78]....
        /*05ec*/ 	.word	0x00004af0
        /*05f0*/ 	.word	0x000000ff
        /*05f4*/ 	.word	0x00000058
        /*05f8*/ 	.short	0x010b
        /*05fa*/ 	.byte	0x15
	.zero		1


	//   ....[79]....
        /*05fc*/ 	.word	0x00004b00
        /*0600*/ 	.word	0x000000ff
        /*0604*/ 	.word	0x00000000
        /*0608*/ 	.short	0x0101
        /*060a*/ 	.byte	0x27
	.zero		1


	//   ....[80]....
        /*060c*/ 	.word	0x00004b10
        /*0610*/ 	.word	0x000000ff
        /*0614*/ 	.word	0x00000080
        /*0618*/ 	.short	0x010a
        /*061a*/ 	.byte	0x15
	.zero		1


	//   ....[81]....
        /*061c*/ 	.word	0x00004c50
        /*0620*/ 	.word	0x000000ff
        /*0624*/ 	.word	0x00000060
        /*0628*/ 	.short	0x010b
        /*062a*/ 	.byte	0x15
	.zero		1


	//   ....[82]....
        /*062c*/ 	.word	0x00004c60
        /*0630*/ 	.word	0x000000ff
        /*0634*/ 	.word	0x00000000
        /*0638*/ 	.short	0x0101
        /*063a*/ 	.byte	0x26
	.zero		1


	//   ....[83]....
        /*063c*/ 	.word	0x00004c70
        /*0640*/ 	.word	0x000000ff
        /*0644*/ 	.word	0x00000088
        /*0648*/ 	.short	0x010a
        /*064a*/ 	.byte	0x15
	.zero		1


	//   ....[84]....
        /*064c*/ 	.word	0x00004e60
        /*0650*/ 	.word	0x000000ff
        /*0654*/ 	.word	0x00000068
        /*0658*/ 	.short	0x010b
        /*065a*/ 	.byte	0x15
	.zero		1


	//   ....[85]....
        /*065c*/ 	.word	0x00004e70
        /*0660*/ 	.word	0x000000ff
        /*0664*/ 	.word	0x00000000
        /*0668*/ 	.short	0x0101
        /*066a*/ 	.byte	0x25
	.zero		1


	//   ....[86]....
        /*066c*/ 	.word	0x00004ea0
        /*0670*/ 	.word	0x000000ff
        /*0674*/ 	.word	0x00000070
        /*0678*/ 	.short	0x010a
        /*067a*/ 	.byte	0x15
	.zero		1


	//   ....[87]....
        /*067c*/ 	.word	0x00004ec0
        /*0680*/ 	.word	0x000000ff
        /*0684*/ 	.word	0x00000078
        /*0688*/ 	.short	0x010a
        /*068a*/ 	.byte	0x15
	.zero		1


	//   ....[88]....
        /*068c*/ 	.word	0x00004ee0
        /*0690*/ 	.word	0x000000ff
        /*0694*/ 	.word	0x00000080
        /*0698*/ 	.short	0x010a
        /*069a*/ 	.byte	0x15
	.zero		1


	//   ....[89]....
        /*069c*/ 	.word	0x00004f20
        /*06a0*/ 	.word	0x00000000
        /*06a4*/ 	.word	0x00000088
        /*06a8*/ 	.short	0x010a
        /*06aa*/ 	.byte	0xff
	.zero		1


	//   ....[90]....
        /*06ac*/ 	.word	0x00005270
        /*06b0*/ 	.word	0x00000003
        /*06b4*/ 	.word	0x000000a0
        /*06b8*/ 	.short	0x010a
        /*06ba*/ 	.byte	0xff
	.zero		1


	//   ....[91]....
        /*06bc*/ 	.word	0x000053f0
        /*06c0*/ 	.word	0x00000000
        /*06c4*/ 	.word	0x00000000
        /*06c8*/ 	.short	0x0101
        /*06ca*/ 	.byte	0xff
	.zero		1


	//   ....[92]....
        /*06cc*/ 	.word	0x00005f40
        /*06d0*/ 	.word	0x00000002
        /*06d4*/ 	.word	0x00000050
        /*06d8*/ 	.short	0x010a
        /*06da*/ 	.byte	0xff
	.zero		1


	//   ....[93]....
        /*06dc*/ 	.word	0x00005fb0
        /*06e0*/ 	.word	0x00000047
        /*06e4*/ 	.word	0x000000c0
        /*06e8*/ 	.short	0x010a
        /*06ea*/ 	.byte	0xff
	.zero		1


	//   ....[94]....
        /*06ec*/ 	.word	0x000060a0
        /*06f0*/ 	.word	0x00000002
        /*06f4*/ 	.word	0x00000050
        /*06f8*/ 	.short	0x010a
        /*06fa*/ 	.byte	0xff
	.zero		1


	//   ....[95]....
        /*06fc*/ 	.word	0x000061b0
        /*0700*/ 	.word	0x00000000
        /*0704*/ 	.word	0x00000000
        /*0708*/ 	.short	0x0101
        /*070a*/ 	.byte	0xff
	.zero		1


	//   ....[96]....
        /*070c*/ 	.word	0x00006230
        /*0710*/ 	.word	0x00000047
        /*0714*/ 	.word	0x000000c0
        /*0718*/ 	.short	0x010a
        /*071a*/ 	.byte	0xff
	.zero		1


	//   ....[97]....
        /*071c*/ 	.word	0x00006d80
        /*0720*/ 	.word	0x00000070
        /*0724*/ 	.word	0x00000050
        /*0728*/ 	.short	0x010a
        /*072a*/ 	.byte	0xff
	.zero		1


	//   ....[98]....
        /*072c*/ 	.word	0x00006e50
        /*0730*/ 	.word	0x00000070
        /*0734*/ 	.word	0x00000050
        /*0738*/ 	.short	0x010a
        /*073a*/ 	.byte	0xff
	.zero		1


	//   ....[99]....
        /*073c*/ 	.word	0x00006f60
        /*0740*/ 	.word	0x00000000
        /*0744*/ 	.word	0x00000000
        /*0748*/ 	.short	0x0101
        /*074a*/ 	.byte	0xff
	.zero		1


	//   ....[100]....
        /*074c*/ 	.word	0x00007ad0
        /*0750*/ 	.word	0x00000070
        /*0754*/ 	.word	0x00000050
        /*0758*/ 	.short	0x010a
        /*075a*/ 	.byte	0xff
	.zero		1


	//   ....[101]....
        /*075c*/ 	.word	0x00007ba0
        /*0760*/ 	.word	0x00000070
        /*0764*/ 	.word	0x00000050
        /*0768*/ 	.short	0x010a
        /*076a*/ 	.byte	0xff
	.zero		1


	//   ....[102]....
        /*076c*/ 	.word	0x00007cb0
        /*0770*/ 	.word	0x00000000
        /*0774*/ 	.word	0x00000000
        /*0778*/ 	.short	0x0101
        /*077a*/ 	.byte	0xff
	.zero		1


	//   ....[103]....
        /*077c*/ 	.word	0x00008850
        /*0780*/ 	.word	0x00000066
        /*0784*/ 	.word	0x00000050
        /*0788*/ 	.short	0x010a
        /*078a*/ 	.byte	0xff
	.zero		1


	//   ....[104]....
        /*078c*/ 	.word	0x00008920
        /*0790*/ 	.word	0x00000066
        /*0794*/ 	.word	0x00000050
        /*0798*/ 	.short	0x010a
        /*079a*/ 	.byte	0xff
	.zero		1


	//   ....[105]....
        /*079c*/ 	.word	0x00008a30
        /*07a0*/ 	.word	0x00000000
        /*07a4*/ 	.word	0x00000000
        /*07a8*/ 	.short	0x0101
        /*07aa*/ 	.byte	0xff
	.zero		1


	//   ....[106]....
        /*07ac*/ 	.word	0x00008ec0
        /*07b0*/ 	.word	0x000000ff
        /*07b4*/ 	.word	0x00000000
        /*07b8*/ 	.short	0x0101
        /*07ba*/ 	.byte	0x04
	.zero		1


	//   ....[107]....
        /*07bc*/ 	.word	0x000096d0
        /*07c0*/ 	.word	0x00000000
        /*07c4*/ 	.word	0x00000110
        /*07c8*/ 	.short	0x010a
        /*07ca*/ 	.byte	0xff
	.zero		1


	//   ....[108]....
        /*07cc*/ 	.word	0x00009730
        /*07d0*/ 	.word	0x00000000
        /*07d4*/ 	.word	0x00000028
        /*07d8*/ 	.short	0x010a
        /*07da*/ 	.byte	0xff
	.zero		1


	//   ....[109]....
        /*07dc*/ 	.word	0x00009790
        /*07e0*/ 	.word	0x00000000
        /*07e4*/ 	.word	0x00000028
        /*07e8*/ 	.short	0x010a
        /*07ea*/ 	.byte	0xff
	.zero		1


	//   ....[110]....
        /*07ec*/ 	.word	0x000097e0
        /*07f0*/ 	.word	0x00000003
        /*07f4*/ 	.word	0x000000a0
        /*07f8*/ 	.short	0x010a
        /*07fa*/ 	.byte	0xff
	.zero		1


	//   ....[111]....
        /*07fc*/ 	.word	0x00009840
        /*0800*/ 	.word	0x00000000
        /*0804*/ 	.word	0x00000000
        /*0808*/ 	.short	0x010a
        /*080a*/ 	.byte	0xff
	.zero		1


	//   ....[112]....
        /*080c*/ 	.word	0x000098a0
        /*0810*/ 	.word	0x00000000
        /*0814*/ 	.word	0x00000000
        /*0818*/ 	.short	0x010a
        /*081a*/ 	.byte	0xff
	.zero		1


	//   ....[113]....
        /*081c*/ 	.word	0x00009900
        /*0820*/ 	.word	0x00000000
        /*0824*/ 	.word	0x00000000
        /*0828*/ 	.short	0x010a
        /*082a*/ 	.byte	0xff
	.zero		1


	//   ....[114]....
        /*082c*/ 	.word	0x00009960
        /*0830*/ 	.word	0x00000000
        /*0834*/ 	.word	0x00000000
        /*0838*/ 	.short	0x010a
        /*083a*/ 	.byte	0xff
	.zero		1


	//   ....[115]....
        /*083c*/ 	.word	0x000099b0
        /*0840*/ 	.word	0x00000002
        /*0844*/ 	.word	0x00000100
        /*0848*/ 	.short	0x010a
        /*084a*/ 	.byte	0xff
	.zero		1


	//   ....[116]....
        /*084c*/ 	.word	0x00009a10
        /*0850*/ 	.word	0x00000002
        /*0854*/ 	.word	0x000000b0
        /*0858*/ 	.short	0x010a
        /*085a*/ 	.byte	0xff
	.zero		1


	//   ....[117]....
        /*085c*/ 	.word	0x00009a60
        /*0860*/ 	.word	0x00000002
        /*0864*/ 	.word	0x000000a0
        /*0868*/ 	.short	0x010a
        /*086a*/ 	.byte	0xff
	.zero		1


	//   ....[118]....
        /*086c*/ 	.word	0x00009ac0
        /*0870*/ 	.word	0x00000000
        /*0874*/ 	.word	0x000000b0
        /*0878*/ 	.short	0x010a
        /*087a*/ 	.byte	0xff
	.zero		1


	//   ....[119]....
        /*087c*/ 	.word	0x00009b10
        /*0880*/ 	.word	0x00000000
        /*0884*/ 	.word	0x000000a0
        /*0888*/ 	.short	0x010a
        /*088a*/ 	.byte	0xff
	.zero		1


	//   ....[120]....
        /*088c*/ 	.word	0x00009b70
        /*0890*/ 	.word	0x00000003
        /*0894*/ 	.word	0x000000e0
        /*0898*/ 	.short	0x010a
        /*089a*/ 	.byte	0xff
	.zero		1


	//   ....[121]....
        /*089c*/ 	.word	0x00009bd0
        /*08a0*/ 	.word	0x00000000
        /*08a4*/ 	.word	0x00000000
        /*08a8*/ 	.short	0x010a
        /*08aa*/ 	.byte	0xff
	.zero		1


	//   ....[122]....
        /*08ac*/ 	.word	0x00009c30
        /*08b0*/ 	.word	0x00000000
        /*08b4*/ 	.word	0x00000000
        /*08b8*/ 	.short	0x010a
        /*08ba*/ 	.byte	0xff
	.zero		1


	//   ....[123]....
        /*08bc*/ 	.word	0x00009c90
        /*08c0*/ 	.word	0x00000000
        /*08c4*/ 	.word	0x00000000
        /*08c8*/ 	.short	0x010a
        /*08ca*/ 	.byte	0xff
	.zero		1


	//   ....[124]....
        /*08cc*/ 	.word	0x00009cf0
        /*08d0*/ 	.word	0x00000000
        /*08d4*/ 	.word	0x00000000
        /*08d8*/ 	.short	0x010a
        /*08da*/ 	.byte	0xff
	.zero		1


	//   ....[125]....
        /*08dc*/ 	.word	0x00009d50
        /*08e0*/ 	.word	0x00000000
        /*08e4*/ 	.word	0x00000000
        /*08e8*/ 	.short	0x010a
        /*08ea*/ 	.byte	0xff
	.zero		1


	//   ....[126]....
        /*08ec*/ 	.word	0x00009da0
        /*08f0*/ 	.word	0x0000000c
        /*08f4*/ 	.word	0x000000a0
        /*08f8*/ 	.short	0x010a
        /*08fa*/ 	.byte	0xff
	.zero		1


	//   ....[127]....
        /*08fc*/ 	.word	0x00009e00
        /*0900*/ 	.word	0x00000000
        /*0904*/ 	.word	0x00000098
        /*0908*/ 	.short	0x010a
        /*090a*/ 	.byte	0xff
	.zero		1


	//   ....[128]....
        /*090c*/ 	.word	0x00009e60
        /*0910*/ 	.word	0x00000000
        /*0914*/ 	.word	0x00000070
        /*0918*/ 	.short	0x010a
        /*091a*/ 	.byte	0xff
	.zero		1


	//   ....[129]....
        /*091c*/ 	.word	0x00009ec0
        /*0920*/ 	.word	0x00000000
        /*0924*/ 	.word	0x00000078
        /*0928*/ 	.short	0x010a
        /*092a*/ 	.byte	0xff
	.zero		1


	//   ....[130]....
        /*092c*/ 	.word	0x00009f20
        /*0930*/ 	.word	0x00000000
        /*0934*/ 	.word	0x00000080
        /*0938*/ 	.short	0x010a
        /*093a*/ 	.byte	0xff
	.zero		1


	//   ....[131]....
        /*093c*/ 	.word	0x00009f80
        /*0940*/ 	.word	0x00000000
        /*0944*/ 	.word	0x00000088
        /*0948*/ 	.short	0x010a
        /*094a*/ 	.byte	0xff
	.zero		1


	//   ....[132]....
        /*094c*/ 	.word	0x00009fe0
        /*0950*/ 	.word	0x00000000
        /*0954*/ 	.word	0x00000070
        /*0958*/ 	.short	0x010a
        /*095a*/ 	.byte	0xff
	.zero		1


	//   ....[133]....
        /*095c*/ 	.word	0x0000a040
        /*0960*/ 	.word	0x00000000
        /*0964*/ 	.word	0x00000078
        /*0968*/ 	.short	0x010a
        /*096a*/ 	.byte	0xff
	.zero		1


	//   ....[134]....
        /*096c*/ 	.word	0x0000a0a0
        /*0970*/ 	.word	0x00000000
        /*0974*/ 	.word	0x00000080
        /*0978*/ 	.short	0x010a
        /*097a*/ 	.byte	0xff
	.zero		1


	//   ....[135]....
        /*097c*/ 	.word	0x0000a0f0
        /*0980*/ 	.word	0x00000003
        /*0984*/ 	.word	0x000000a0
        /*0988*/ 	.short	0x010a
        /*098a*/ 	.byte	0xff
	.zero		1


	//   ....[136]....
        /*098c*/ 	.word	0x0000a140
        /*0990*/ 	.word	0x00000002
        /*0994*/ 	.word	0x00000050
        /*0998*/ 	.short	0x010a
        /*099a*/ 	.byte	0xff
	.zero		1


	//   ....[137]....
        /*099c*/ 	.word	0x0000a190
        /*09a0*/ 	.word	0x00000047
        /*09a4*/ 	.word	0x000000c0
        /*09a8*/ 	.short	0x010a
        /*09aa*/ 	.byte	0xff
	.zero		1


	//   ....[138]....
        /*09ac*/ 	.word	0x0000a1e0
        /*09b0*/ 	.word	0x00000070
        /*09b4*/ 	.word	0x00000050
        /*09b8*/ 	.short	0x010a
        /*09ba*/ 	.byte	0xff
	.zero		1


	//   ....[139]....
        /*09bc*/ 	.word	0x0000a230
        /*09c0*/ 	.word	0x00000070
        /*09c4*/ 	.word	0x00000050
        /*09c8*/ 	.short	0x010a
        /*09ca*/ 	.byte	0xff
	.zero		1


	//   ....[140]....
        /*09cc*/ 	.word	0x0000a280
        /*09d0*/ 	.word	0x00000066
        /*09d4*/ 	.word	0x00000050
        /*09d8*/ 	.short	0x010a
        /*09da*/ 	.byte	0xff
	.zero		1


	//----- nvinfo : EIATTR_NUM_MBARRIERS
	.align		4
.L_48:
        /*09dc*/ 	.byte	0x03, 0x38
        /*09de*/ 	.short	0x0024


	//----- nvinfo : EIATTR_EXIT_INSTR_OFFSETS
	.align		4
        /*09e0*/ 	.byte	0x04, 0x1c
        /*09e2*/ 	.short	(.L_50 - .L_49)


	//   ....[0]....
.L_49:
        /*09e4*/ 	.word	0x000029d0


	//   ....[1]....
        /*09e8*/ 	.word	0x00002ee0


	//   ....[2]....
        /*09ec*/ 	.word	0x00002f40


	//   ....[3]....
        /*09f0*/ 	.word	0x00003de0


	//   ....[4]....
        /*09f4*/ 	.word	0x00004f50


	//   ....[5]....
        /*09f8*/ 	.word	0x00004f90


	//   ....[6]....
        /*09fc*/ 	.word	0x000096c0


	//----- nvinfo : EIATTR_MAX_THREADS
	.align		4
.L_50:
        /*0a00*/ 	.byte	0x04, 0x05
        /*0a02*/ 	.short	(.L_52 - .L_51)
.L_51:
        /*0a04*/ 	.word	0x00000100
        /*0a08*/ 	.word	0x00000001
        /*0a0c*/ 	.word	0x00000001


	//----- nvinfo : EIATTR_CRS_STACK_SIZE
	.align		4
.L_52:
        /*0a10*/ 	.byte	0x04, 0x1e
        /*0a12*/ 	.short	(.L_54 - .L_53)
.L_53:
        /*0a14*/ 	.word	0x00000000


	//----- nvinfo : EIATTR_CBANK_PARAM_SIZE
	.align		4
.L_54:
        /*0a18*/ 	.byte	0x03, 0x19
        /*0a1a*/ 	.short	0x0800


	//----- nvinfo : EIATTR_PARAM_CBANK
	.align		4
        /*0a1c*/ 	.byte	0x04, 0x0a
        /*0a1e*/ 	.short	(.L_56 - .L_55)
	.align		4
.L_55:
        /*0a20*/ 	.word	index@(.nv.constant0._ZN7cutlass13device_kernelINS_4gemm6kernel13GemmUniversalIN4cute5tupleIJiiiiEEENS1_10collective13CollectiveMmaINS1_35MainloopSm100TmaUmmaWarpSpecializedILi5ELi2ELi4ENS5_IJNS4_1CILi1EEENSA_ILi2EEESB_EEEEENS5_IJNSA_ILi64EEENSA_ILi256EEESF_EEENS_12float_e5m2_tENS5_IJlSB_lEEESI_SJ_NS4_8TiledMMAINS4_8MMA_AtomIJNS4_10MMA_TraitsINS4_19SM100_MMA_F8F6F4_SSEJSI_SI_fSF_SG_NS4_17integral_constantINS4_4UMMA5MajorELSQ_0EEESR_NSO_INSP_7ScaleInELSS_0EEEST_EEEEEENS4_6LayoutINS5_IJSB_SB_SB_EEENS5_IJNSA_ILi0EEESY_SY_EEEEENS5_IJNS4_10UnderscoreES11_S11_EEEEENS4_23SM90_TMA_LOAD_MULTICASTENS4_14ComposedLayoutINS4_7SwizzleILi2ELi4ELi3EEENS4_18smem_ptr_flag_bitsILi8EEENSW_INS5_IJNSA_ILi8EEESF_EEENS5_IJSF_SB_EEEEEEEvNS4_8identityENS4_13SM90_TMA_LOADES1E_vS1F_EENS_8epilogue10collective18CollectiveEpilogueINS1I_23Sm100TmaWarpSpecializedILi4ELi2ELi32ELb0ELb0EEEJSH_NS5_IJNSW_ISF_SB_EES1N_EEESI_SJ_SI_SJ_NS1I_6fusion15FusionCallbacksIS1M_NS1P_17LinearCombinationISI_fSI_fLNS_15FloatRoundStyleE2EEESH_S1O_JEEENS4_5SM1004TMEM4LOAD26SM100_TMEM_LOAD_16dp32b32xES1G_S1E_NS4_39AutoVectorizingCopyWithAssumedAlignmentILi128EEENS4_14SM90_TMA_STOREES1E_S20_S20_EEEvvEEEEvNT_6ParamsE)
        /*0a24*/ 	.short	0x0380
        /*0a26*/ 	.short	0x0800


	//----- nvinfo : EIATTR_SW_WAR
	.align		4
.L_56:
        /*0a28*/ 	.byte	0x04, 0x36
        /*0a2a*/ 	.short	(.L_58 - .L_57)
.L_57:
        /*0a2c*/ 	.word	0x00000008
.L_58:


//--------------------- .nv.callgraph             --------------------------
	.section	.nv.callgraph,"",@"SHT_CUDA_CALLGRAPH"
	.align	4
	.sectionentsize	8
	.align		4
        /*0000*/ 	.word	0x00000000
	.align		4
        /*0004*/ 	.word	0xffffffff
	.align		4
        /*0008*/ 	.word	index@(_ZN7cutlass13device_kernelINS_4gemm6kernel13GemmUniversalIN4cute5tupleIJiiiiEEENS1_10collective13CollectiveMmaINS1_35MainloopSm100TmaUmmaWarpSpecializedILi5ELi2ELi4ENS5_IJNS4_1CILi1EEENSA_ILi2EEESB_EEEEENS5_IJNSA_ILi64EEENSA_ILi256EEESF_EEENS_12float_e5m2_tENS5_IJlSB_lEEESI_SJ_NS4_8TiledMMAINS4_8MMA_AtomIJNS4_10MMA_TraitsINS4_19SM100_MMA_F8F6F4_SSEJSI_SI_fSF_SG_NS4_17integral_constantINS4_4UMMA5MajorELSQ_0EEESR_NSO_INSP_7ScaleInELSS_0EEEST_EEEEEENS4_6LayoutINS5_IJSB_SB_SB_EEENS5_IJNSA_ILi0EEESY_SY_EEEEENS5_IJNS4_10UnderscoreES11_S11_EEEEENS4_23SM90_TMA_LOAD_MULTICASTENS4_14ComposedLayoutINS4_7SwizzleILi2ELi4ELi3EEENS4_18smem_ptr_flag_bitsILi8EEENSW_INS5_IJNSA_ILi8EEESF_EEENS5_IJSF_SB_EEEEEEEvNS4_8identityENS4_13SM90_TMA_LOADES1E_vS1F_EENS_8epilogue10collective18CollectiveEpilogueINS1I_23Sm100TmaWarpSpecializedILi4ELi2ELi32ELb0ELb0EEEJSH_NS5_IJNSW_ISF_SB_EES1N_EEESI_SJ_SI_SJ_NS1I_6fusion15FusionCallbacksIS1M_NS1P_17LinearCombinationISI_fSI_fLNS_15FloatRoundStyleE2EEESH_S1O_JEEENS4_5SM1004TMEM4LOAD26SM100_TMEM_LOAD_16dp32b32xES1G_S1E_NS4_39AutoVectorizingCopyWithAssumedAlignmentILi128EEENS4_14SM90_TMA_STOREES1E_S20_S20_EEEvvEEEEvNT_6ParamsE)
	.align		4
        /*000c*/ 	.word	index@(__assertfail)
	.align		4
        /*0010*/ 	.word	0x00000000
	.align		4
        /*0014*/ 	.word	0xfffffffe
	.align		4
        /*0018*/ 	.word	0x00000000
	.align		4
        /*001c*/ 	.word	0xfffffffd
	.align		4
        /*0020*/ 	.word	0x00000000
	.align		4
        /*0024*/ 	.word	0xfffffffc


//--------------------- .nv.constant4             --------------------------
	.section	.nv.constant4,"a",@progbits
	.align	8
	.align		8
.nv.constant4:
        /*0000*/ 	.dword	__assertfail
	.align		8
        /*0008*/ 	.dword	__unnamed_1
	.align		8
        /*0010*/ 	.dword	__unnamed_2
	.align		8
        /*0018*/ 	.dword	__unnamed_3
	.align		8
        /*0020*/ 	.dword	_ZN39_INTERNAL_0613b79d_4_k_cu_0e261136_84204cuda3std3__45__cpo5beginE
	.align		8
        /*0028*/ 	.dword	_ZN39_INTERNAL_0613b79d_4_k_cu_0e261136_84204cuda3std3__45__cpo3endE
	.align		8
        /*0030*/ 	.dword	_ZN39_INTERNAL_0613b79d_4_k_cu_0e261136_84204cuda3std3__45__cpo6cbeginE
	.align		8
        /*0038*/ 	.dword	_ZN39_INTERNAL_0613b79d_4_k_cu_0e261136_84204cuda3std3__45__cpo4cendE
	.align		8
        /*0040*/ 	.dword	_ZN39_INTERNAL_0613b79d_4_k_cu_0e261136_84204cuda3std3__441_GLOBAL__N__0613b79d_4_k_cu_0e261136_84206ignoreE
	.align		8
        /*0048*/ 	.dword	_ZN39_INTERNAL_0613b79d_4_k_cu_0e261136_84204cuda3std3__419piecewise_constructE
	.align		8
        /*0050*/ 	.dword	_ZN39_INTERNAL_0613b79d_4_k_cu_0e261136_84204cuda3std3__48in_placeE
	.align		8
        /*0058*/ 	.dword	_ZN39_INTERNAL_0613b79d_4_k_cu_0e261136_84204cuda3std6ranges3__45__cpo4swapE
	.align		8
        /*0060*/ 	.dword	_ZN39_INTERNAL_0613b79d_4_k_cu_0e261136_84204cuda3std6ranges3__45__cpo9iter_moveE
	.align		8
        /*0068*/ 	.dword	_ZN39_INTERNAL_0613b79d_4_k_cu_0e261136_84204cute7productE
	.align		8
        /*0070*/ 	.dword	_ZN39_INTERNAL_0613b79d_4_k_cu_0e261136_84204cute1_E
	.align		8
        /*0078*/ 	.dword	$str$25
	.align		8
        /*0080*/ 	.dword	$str$26
	.align		8
        /*0088*/ 	.dword	$str$27
	.align		8
        /*0090*/ 	.dword	$str$28


//--------------------- .text._ZN7cutlass13device_kernelINS_4gemm6kernel13GemmUniversalIN4cute5tupleIJiiiiEEENS1_10collective13CollectiveMmaINS1_35MainloopSm100TmaUmmaWarpSpecializedILi5ELi2ELi4ENS5_IJNS4_1CILi1EEENSA_ILi2EEESB_EEEEENS5_IJNSA_ILi64EEENSA_ILi256EEESF_EEENS_12float_e5m2_tENS5_IJlSB_lEEESI_SJ_NS4_8TiledMMAINS4_8MMA_AtomIJNS4_10MMA_TraitsINS4_19SM100_MMA_F8F6F4_SSEJSI_SI_fSF_SG_NS4_17integral_constantINS4_4UMMA5MajorELSQ_0EEESR_NSO_INSP_7ScaleInELSS_0EEEST_EEEEEENS4_6LayoutINS5_IJSB_SB_SB_EEENS5_IJNSA_ILi0EEESY_SY_EEEEENS5_IJNS4_10UnderscoreES11_S11_EEEEENS4_23SM90_TMA_LOAD_MULTICASTENS4_14ComposedLayoutINS4_7SwizzleILi2ELi4ELi3EEENS4_18smem_ptr_flag_bitsILi8EEENSW_INS5_IJNSA_ILi8EEESF_EEENS5_IJSF_SB_EEEEEEEvNS4_8identityENS4_13SM90_TMA_LOADES1E_vS1F_EENS_8epilogue10collective18CollectiveEpilogueINS1I_23Sm100TmaWarpSpecializedILi4ELi2ELi32ELb0ELb0EEEJSH_NS5_IJNSW_ISF_SB_EES1N_EEESI_SJ_SI_SJ_NS1I_6fusion15FusionCallbacksIS1M_NS1P_17LinearCombinationISI_fSI_fLNS_15FloatRoundStyleE2EEESH_S1O_JEEENS4_5SM1004TMEM4LOAD26SM100_TMEM_LOAD_16dp32b32xES1G_S1E_NS4_39AutoVectorizingCopyWithAssumedAlignmentILi128EEENS4_14SM90_TMA_STOREES1E_S20_S20_EEEvvEEEEvNT_6ParamsE --------------------------
	.section	.text._ZN7cutlass13device_kernelINS_4gemm6kernel13GemmUniversalIN4cute5tupleIJiiiiEEENS1_10collective13CollectiveMmaINS1_35MainloopSm100TmaUmmaWarpSpecializedILi5ELi2ELi4ENS5_IJNS4_1CILi1EEENSA_ILi2EEESB_EEEEENS5_IJNSA_ILi64EEENSA_ILi256EEESF_EEENS_12float_e5m2_tENS5_IJlSB_lEEESI_SJ_NS4_8TiledMMAINS4_8MMA_AtomIJNS4_10MMA_TraitsINS4_19SM100_MMA_F8F6F4_SSEJSI_SI_fSF_SG_NS4_17integral_constantINS4_4UMMA5MajorELSQ_0EEESR_NSO_INSP_7ScaleInELSS_0EEEST_EEEEEENS4_6LayoutINS5_IJSB_SB_SB_EEENS5_IJNSA_ILi0EEESY_SY_EEEEENS5_IJNS4_10UnderscoreES11_S11_EEEEENS4_23SM90_TMA_LOAD_MULTICASTENS4_14ComposedLayoutINS4_7SwizzleILi2ELi4ELi3EEENS4_18smem_ptr_flag_bitsILi8EEENSW_INS5_IJNSA_ILi8EEESF_EEENS5_IJSF_SB_EEEEEEEvNS4_8identityENS4_13SM90_TMA_LOADES1E_vS1F_EENS_8epilogue10collective18CollectiveEpilogueINS1I_23Sm100TmaWarpSpecializedILi4ELi2ELi32ELb0ELb0EEEJSH_NS5_IJNSW_ISF_SB_EES1N_EEESI_SJ_SI_SJ_NS1I_6fusion15FusionCallbacksIS1M_NS1P_17LinearCombinationISI_fSI_fLNS_15FloatRoundStyleE2EEESH_S1O_JEEENS4_5SM1004TMEM4LOAD26SM100_TMEM_LOAD_16dp32b32xES1G_S1E_NS4_39AutoVectorizingCopyWithAssumedAlignmentILi128EEENS4_14SM90_TMA_STOREES1E_S20_S20_EEEvvEEEEvNT_6ParamsE,"ax",@progbits
	.align	128
.text._ZN7cutlass13device_kernelINS_4gemm6kernel13GemmUniversalIN4cute5tupleIJiiiiEEENS1_10collective13CollectiveMmaINS1_35MainloopSm100TmaUmmaWarpSpecializedILi5ELi2ELi4ENS5_IJNS4_1CILi1EEENSA_ILi2EEESB_EEEEENS5_IJNSA_ILi64EEENSA_ILi256EEESF_EEENS_12float_e5m2_tENS5_IJlSB_lEEESI_SJ_NS4_8TiledMMAINS4_8MMA_AtomIJNS4_10MMA_TraitsINS4_19SM100_MMA_F8F6F4_SSEJSI_SI_fSF_SG_NS4_17integral_constantINS4_4UMMA5MajorELSQ_0EEESR_NSO_INSP_7ScaleInELSS_0EEEST_EEEEEENS4_6LayoutINS5_IJSB_SB_SB_EEENS5_IJNSA_ILi0EEESY_SY_EEEEENS5_IJNS4_10UnderscoreES11_S11_EEEEENS4_23SM90_TMA_LOAD_MULTICASTENS4_14ComposedLayoutINS4_7SwizzleILi2ELi4ELi3EEENS4_18smem_ptr_flag_bitsILi8EEENSW_INS5_IJNSA_ILi8EEESF_EEENS5_IJSF_SB_EEEEEEEvNS4_8identityENS4_13SM90_TMA_LOADES1E_vS1F_EENS_8epilogue10collective18CollectiveEpilogueINS1I_23Sm100TmaWarpSpecializedILi4ELi2ELi32ELb0ELb0EEEJSH_NS5_IJNSW_ISF_SB_EES1N_EEESI_SJ_SI_SJ_NS1I_6fusion15FusionCallbacksIS1M_NS1P_17LinearCombinationISI_fSI_fLNS_15FloatRoundStyleE2EEESH_S1O_JEEENS4_5SM1004TMEM4LOAD26SM100_TMEM_LOAD_16dp32b32xES1G_S1E_NS4_39AutoVectorizingCopyWithAssumedAlignmentILi128EEENS4_14SM90_TMA_STOREES1E_S20_S20_EEEvvEEEEvNT_6ParamsE:
        .type           _ZN7cutlass13device_kernelINS_4gemm6kernel13GemmUniversalIN4cute5tupleIJiiiiEEENS1_10collective13CollectiveMmaINS1_35MainloopSm100TmaUmmaWarpSpecializedILi5ELi2ELi4ENS5_IJNS4_1CILi1EEENSA_ILi2EEESB_EEEEENS5_IJNSA_ILi64EEENSA_ILi256EEESF_EEENS_12float_e5m2_tENS5_IJlSB_lEEESI_SJ_NS4_8TiledMMAINS4_8MMA_AtomIJNS4_10MMA_TraitsINS4_19SM100_MMA_F8F6F4_SSEJSI_SI_fSF_SG_NS4_17integral_constantINS4_4UMMA5MajorELSQ_0EEESR_NSO_INSP_7ScaleInELSS_0EEEST_EEEEEENS4_6LayoutINS5_IJSB_SB_SB_EEENS5_IJNSA_ILi0EEESY_SY_EEEEENS5_IJNS4_10UnderscoreES11_S11_EEEEENS4_23SM90_TMA_LOAD_MULTICASTENS4_14ComposedLayoutINS4_7SwizzleILi2ELi4ELi3EEENS4_18smem_ptr_flag_bitsILi8EEENSW_INS5_IJNSA_ILi8EEESF_EEENS5_IJSF_SB_EEEEEEEvNS4_8identityENS4_13SM90_TMA_LOADES1E_vS1F_EENS_8epilogue10collective18CollectiveEpilogueINS1I_23Sm100TmaWarpSpecializedILi4ELi2ELi32ELb0ELb0EEEJSH_NS5_IJNSW_ISF_SB_EES1N_EEESI_SJ_SI_SJ_NS1I_6fusion15FusionCallbacksIS1M_NS1P_17LinearCombinationISI_fSI_fLNS_15FloatRoundStyleE2EEESH_S1O_JEEENS4_5SM1004TMEM4LOAD26SM100_TMEM_LOAD_16dp32b32xES1G_S1E_NS4_39AutoVectorizingCopyWithAssumedAlignmentILi128EEENS4_14SM90_TMA_STOREES1E_S20_S20_EEEvvEEEEvNT_6ParamsE,@function
        .size           _ZN7cutlass13device_kernelINS_4gemm6kernel13GemmUniversalIN4cute5tupleIJiiiiEEENS1_10collective13CollectiveMmaINS1_35MainloopSm100TmaUmmaWarpSpecializedILi5ELi2ELi4ENS5_IJNS4_1CILi1EEENSA_ILi2EEESB_EEEEENS5_IJNSA_ILi64EEENSA_ILi256EEESF_EEENS_12float_e5m2_tENS5_IJlSB_lEEESI_SJ_NS4_8TiledMMAINS4_8MMA_AtomIJNS4_10MMA_TraitsINS4_19SM100_MMA_F8F6F4_SSEJSI_SI_fSF_SG_NS4_17integral_constantINS4_4UMMA5MajorELSQ_0EEESR_NSO_INSP_7ScaleInELSS_0EEEST_EEEEEENS4_6LayoutINS5_IJSB_SB_SB_EEENS5_IJNSA_ILi0EEESY_SY_EEEEENS5_IJNS4_10UnderscoreES11_S11_EEEEENS4_23SM90_TMA_LOAD_MULTICASTENS4_14ComposedLayoutINS4_7SwizzleILi2ELi4ELi3EEENS4_18smem_ptr_flag_bitsILi8EEENSW_INS5_IJNSA_ILi8EEESF_EEENS5_IJSF_SB_EEEEEEEvNS4_8identityENS4_13SM90_TMA_LOADES1E_vS1F_EENS_8epilogue10collective18CollectiveEpilogueINS1I_23Sm100TmaWarpSpecializedILi4ELi2ELi32ELb0ELb0EEEJSH_NS5_IJNSW_ISF_SB_EES1N_EEESI_SJ_SI_SJ_NS1I_6fusion15FusionCallbacksIS1M_NS1P_17LinearCombinationISI_fSI_fLNS_15FloatRoundStyleE2EEESH_S1O_JEEENS4_5SM1004TMEM4LOAD26SM100_TMEM_LOAD_16dp32b32xES1G_S1E_NS4_39AutoVectorizingCopyWithAssumedAlignmentILi128EEENS4_14SM90_TMA_STOREES1E_S20_S20_EEEvvEEEEvNT_6ParamsE,(.L_x_180 - _ZN7cutlass13device_kernelINS_4gemm6kernel13GemmUniversalIN4cute5tupleIJiiiiEEENS1_10collective13CollectiveMmaINS1_35MainloopSm100TmaUmmaWarpSpecializedILi5ELi2ELi4ENS5_IJNS4_1CILi1EEENSA_ILi2EEESB_EEEEENS5_IJNSA_ILi64EEENSA_ILi256EEESF_EEENS_12float_e5m2_tENS5_IJlSB_lEEESI_SJ_NS4_8TiledMMAINS4_8MMA_AtomIJNS4_10MMA_TraitsINS4_19SM100_MMA_F8F6F4_SSEJSI_SI_fSF_SG_NS4_17integral_constantINS4_4UMMA5MajorELSQ_0EEESR_NSO_INSP_7ScaleInELSS_0EEEST_EEEEEENS4_6LayoutINS5_IJSB_SB_SB_EEENS5_IJNSA_ILi0EEESY_SY_EEEEENS5_IJNS4_10UnderscoreES11_S11_EEEEENS4_23SM90_TMA_LOAD_MULTICASTENS4_14ComposedLayoutINS4_7SwizzleILi2ELi4ELi3EEENS4_18smem_ptr_flag_bitsILi8EEENSW_INS5_IJNSA_ILi8EEESF_EEENS5_IJSF_SB_EEEEEEEvNS4_8identityENS4_13SM90_TMA_LOADES1E_vS1F_EENS_8epilogue10collective18CollectiveEpilogueINS1I_23Sm100TmaWarpSpecializedILi4ELi2ELi32ELb0ELb0EEEJSH_NS5_IJNSW_ISF_SB_EES1N_EEESI_SJ_SI_SJ_NS1I_6fusion15FusionCallbacksIS1M_NS1P_17LinearCombinationISI_fSI_fLNS_15FloatRoundStyleE2EEESH_S1O_JEEENS4_5SM1004TMEM4LOAD26SM100_TMEM_LOAD_16dp32b32xES1G_S1E_NS4_39AutoVectorizingCopyWithAssumedAlignmentILi128EEENS4_14SM90_TMA_STOREES1E_S20_S20_EEEvvEEEEvNT_6ParamsE)
        .other          _ZN7cutlass13device_kernelINS_4gemm6kernel13GemmUniversalIN4cute5tupleIJiiiiEEENS1_10collective13CollectiveMmaINS1_35MainloopSm100TmaUmmaWarpSpecializedILi5ELi2ELi4ENS5_IJNS4_1CILi1EEENSA_ILi2EEESB_EEEEENS5_IJNSA_ILi64EEENSA_ILi256EEESF_EEENS_12float_e5m2_tENS5_IJlSB_lEEESI_SJ_NS4_8TiledMMAINS4_8MMA_AtomIJNS4_10MMA_TraitsINS4_19SM100_MMA_F8F6F4_SSEJSI_SI_fSF_SG_NS4_17integral_constantINS4_4UMMA5MajorELSQ_0EEESR_NSO_INSP_7ScaleInELSS_0EEEST_EEEEEENS4_6LayoutINS5_IJSB_SB_SB_EEENS5_IJNSA_ILi0EEESY_SY_EEEEENS5_IJNS4_10UnderscoreES11_S11_EEEEENS4_23SM90_TMA_LOAD_MULTICASTENS4_14ComposedLayoutINS4_7SwizzleILi2ELi4ELi3EEENS4_18smem_ptr_flag_bitsILi8EEENSW_INS5_IJNSA_ILi8EEESF_EEENS5_IJSF_SB_EEEEEEEvNS4_8identityENS4_13SM90_TMA_LOADES1E_vS1F_EENS_8epilogue10collective18CollectiveEpilogueINS1I_23Sm100TmaWarpSpecializedILi4ELi2ELi32ELb0ELb0EEEJSH_NS5_IJNSW_ISF_SB_EES1N_EEESI_SJ_SI_SJ_NS1I_6fusion15FusionCallbacksIS1M_NS1P_17LinearCombinationISI_fSI_fLNS_15FloatRoundStyleE2EEESH_S1O_JEEENS4_5SM1004TMEM4LOAD26SM100_TMEM_LOAD_16dp32b32xES1G_S1E_NS4_39AutoVectorizingCopyWithAssumedAlignmentILi128EEENS4_14SM90_TMA_STOREES1E_S20_S20_EEEvvEEEEvNT_6ParamsE,@"STO_CUDA_ENTRY STV_DEFAULT"
_ZN7cutlass13device_kernelINS_4gemm6kernel13GemmUniversalIN4cute5tupleIJiiiiEEENS1_10collective13CollectiveMmaINS1_35MainloopSm100TmaUmmaWarpSpecializedILi5ELi2ELi4ENS5_IJNS4_1CILi1EEENSA_ILi2EEESB_EEEEENS5_IJNSA_ILi64EEENSA_ILi256EEESF_EEENS_12float_e5m2_tENS5_IJlSB_lEEESI_SJ_NS4_8TiledMMAINS4_8MMA_AtomIJNS4_10MMA_TraitsINS4_19SM100_MMA_F8F6F4_SSEJSI_SI_fSF_SG_NS4_17integral_constantINS4_4UMMA5MajorELSQ_0EEESR_NSO_INSP_7ScaleInELSS_0EEEST_EEEEEENS4_6LayoutINS5_IJSB_SB_SB_EEENS5_IJNSA_ILi0EEESY_SY_EEEEENS5_IJNS4_10UnderscoreES11_S11_EEEEENS4_23SM90_TMA_LOAD_MULTICASTENS4_14ComposedLayoutINS4_7SwizzleILi2ELi4ELi3EEENS4_18smem_ptr_flag_bitsILi8EEENSW_INS5_IJNSA_ILi8EEESF_EEENS5_IJSF_SB_EEEEEEEvNS4_8identityENS4_13SM90_TMA_LOADES1E_vS1F_EENS_8epilogue10collective18CollectiveEpilogueINS1I_23Sm100TmaWarpSpecializedILi4ELi2ELi32ELb0ELb0EEEJSH_NS5_IJNSW_ISF_SB_EES1N_EEESI_SJ_SI_SJ_NS1I_6fusion15FusionCallbacksIS1M_NS1P_17LinearCombinationISI_fSI_fLNS_15FloatRoundStyleE2EEESH_S1O_JEEENS4_5SM1004TMEM4LOAD26SM100_TMEM_LOAD_16dp32b32xES1G_S1E_NS4_39AutoVectorizingCopyWithAssumedAlignmentILi128EEENS4_14SM90_TMA_STOREES1E_S20_S20_EEEvvEEEEvNT_6ParamsE:
[----:B------:R-:W1:Y:S01]  /*0000*/  LDC R1, c[0x0][0x37c] ;  /* 0x0000df00ff017b82 */ /* 0x000e620000000800 */
[----:B------:R-:W2:Y:S01]  /*0010*/  S2R R95, SR_TID.X ;  /* 0x00000000005f7919 */ /* 0x000ea20000002100 */
[----:B------:R-:W3:Y:S01]  /*0020*/  LDCU.64 UR8, c[0x0][0x890] ;  /* 0x00011200ff0877ac */ /* 0x000ee20008000a00 */
[----:B------:R-:W-:Y:S02]  /*0030*/  PRMT R85, RZ, 0x7610, R85 ;  /* 0x00007610ff557816 */ /* 0x000fe40000000055 */
[----:B------:R-:W-:Y:S01]  /*0040*/  ELECT P3, URZ, PT ;  /* 0x0000000000ff782f */ /* 0x000fe20003860000 */
[----:B---3--:R-:W-:-:S04]  /*0050*/  UISETP.NE.U32.AND UP0, UPT, UR8, URZ, UPT ;  /* 0x000000ff0800728c */ /* 0x008fc8000bf05070 */
[----:B------:R-:W-:Y:S01]  /*0060*/  UISETP.NE.AND.EX UP0, UPT, UR9, URZ, UPT, UP0 ;  /* 0x000000ff0900728c */ /* 0x000fe2000bf05300 */
[----:B--2---:R-:W-:-:S05]  /*0070*/  SHF.R.U32.HI R86, RZ, 0x5, R95 ;  /* 0x00000005ff567819 */ /* 0x004fca000001165f */
[----:B------:R-:W2:Y:S02]  /*0080*/  SHFL.IDX PT, R0, R86, RZ, 0x1f ;  /* 0x00001fff56007589 */ /* 0x000ea400000e0000 */
[----:B--2---:R-:W-:Y:S01]  /*0090*/  R2UR UR17, R0 ;  /* 0x00000000001172ca */ /* 0x004fe200000e0000 */
[----:B-1----:R-:W-:-:S14]  /*00a0*/  BRA.U UP0, `(.L_x_0) ;  /* 0x0000000100307547 */ /* 0x002fdc000b800000 */
[----:B------:R-:W1:Y:S02]  /*00b0*/  LDCU.64 UR4, c[0x0][0x888] ;  /* 0x00011100ff0477ac */ /* 0x000e640008000a00 */
[----:B-1----:R-:W-:-:S04]  /*00c0*/  UISETP.NE.U32.AND UP0, UPT, UR4, URZ, UPT ;  /* 0x000000ff0400728c */ /* 0x002fc8000bf05070 */
[----:B------:R-:W-:-:S09]  /*00d0*/  UISETP.NE.AND.EX UP0, UPT, UR5, URZ, UPT, UP0 ;  /* 0x000000ff0500728c */ /* 0x000fd2000bf05300 */
[----:B------:R-:W-:Y:S05]  /*00e0*/  BRA.U !UP0, `(.L_x_1) ;  /* 0x0000000108147547 */ /* 0x000fea000b800000 */
[----:B------:R-:W1:Y:S01]  /*00f0*/  LDC.64 R2, c[0x0][0x888] ;  /* 0x00022200ff027b82 */ /* 0x000e620000000a00 */
[----:B------:R-:W1:Y:S02]  /*0100*/  LDCU.64 UR4, c[0x0][0x358] ;  /* 0x00006b00ff0477ac */ /* 0x000e640008000a00 */
[----:B-1----:R1:W5:Y:S01]  /*0110*/  LDG.E R41, desc[UR4][R2.64] ;  /* 0x0000000402297981 */ /* 0x002362000c1e1900 */
[----:B------:R-:W-:Y:S01]  /*0120*/  HFMA2 R85, -RZ, RZ, 0, 5.9604644775390625e-08 ;  /* 0x00000001ff557431 */ /* 0x000fe200000001ff */
[----:B------:R-:W-:Y:S05]  /*0130*/  BRA `(.L_x_0) ;  /* 0x00000000000c7947 */ /* 0x000fea0003800000 */
.L_x_1:
[----:B------:R-:W1:Y:S01]  /*0140*/  LDCU UR4, c[0x0][0x880] ;  /* 0x00011000ff0477ac */ /* 0x000e620008000800 */
[----:B------:R-:W-:Y:S01]  /*0150*/  HFMA2 R85, -RZ, RZ, 0, 5.9604644775390625e-08 ;  /* 0x00000001ff557431 */ /* 0x000fe200000001ff */
[----:B-1----:R-:W-:-:S07]  /*0160*/  MOV R41, UR4 ;  /* 0x0000000400297c02 */ /* 0x002fce0008000f00 */
.L_x_0:
[----:B------:R-:W2:Y:S02]  /*0170*/  LDCU.64 UR4, c[0x0][0x8b0] ;  /* 0x00011600ff0477ac */ /* 0x000ea40008000a00 */
[----:B--2---:R-:W-:-:S04]  /*0180*/  UISETP.NE.U32.AND UP0, UPT, UR4, URZ, UPT ;  /* 0x000000ff0400728c */ /* 0x004fc8000bf05070 */
[----:B------:R-:W-:-:S09]  /*0190*/  UISETP.NE.AND.EX UP0, UPT, UR5, URZ, UPT, UP0 ;  /* 0x000000ff0500728c */ /* 0x000fd2000bf05300 */
[----:B------:R-:W-:Y:S05]  /*01a0*/  BRA.U UP0, `(.L_x_2) ;  /* 0x0000000100287547 */ /* 0x000fea000b800000 */
[----:B------:R-:W2:Y:S02]  /*01b0*/  LDCU.64 UR4, c[0x0][0x8a8] ;  /* 0x00011500ff0477ac */ /* 0x000ea40008000a00 */
[----:B--2---:R-:W-:-:S04]  /*01c0*/  UISETP.NE.U32.AND UP0, UPT, UR4, URZ, UPT ;  /* 0x000000ff0400728c */ /* 0x004fc8000bf05070 */
[----:B------:R-:W-:-:S09]  /*01d0*/  UISETP.NE.AND.EX UP0, UPT, UR5, URZ, UPT, UP0 ;  /* 0x000000ff0500728c */ /* 0x000fd2000bf05300 */
[----:B------:R-:W-:Y:S05]  /*01e0*/  BRA.U !UP0, `(.L_x_3) ;  /* 0x0000000108107547 */ /* 0x000fea000b800000 */
[----:B------:R-:W2:Y:S01]  /*01f0*/  LDC.64 R38, c[0x0][0x8a8] ;  /* 0x00022a00ff267b82 */ /* 0x000ea20000000a00 */
[----:B------:R-:W2:Y:S02]  /*0200*/  LDCU.64 UR4, c[0x0][0x358] ;  /* 0x00006b00ff0477ac */ /* 0x000ea40008000a00 */
[----:B--2---:R2:W5:Y:S01]  /*0210*/  LDG.E R38, desc[UR4][R38.64] ;  /* 0x0000000426267981 */ /* 0x004562000c1e1900 */
[----:B------:R-:W-:Y:S05]  /*0220*/  BRA `(.L_x_2) ;  /* 0x0000000000087947 */ /* 0x000fea0003800000 */
.L_x_3:
[----:B------:R-:W2:Y:S02]  /*0230*/  LDCU UR4, c[0x0][0x8a0] ;  /* 0x00011400ff0477ac */ /* 0x000ea40008000800 */
[----:B--2---:R-:W-:Y:S02]  /*0240*/  MOV R38, UR4 ;  /* 0x0000000400267c02 */ /* 0x004fe40008000f00 */
.L_x_2:
[----:B------:R-:W-:Y:S01]  /*0250*/  IMAD.U32 R0, RZ, RZ, UR17 ;  /* 0x00000011ff007e24 */ /* 0x000fe2000f8e00ff */
[----:B------:R-:W-:Y:S04]  /*0260*/  BSSY.RECONVERGENT B0, `(.L_x_4) ;  /* 0x000000c000007945 */ /* 0x000fe80003800200 */
[C---:B------:R-:W-:Y:S02]  /*0270*/  ISETP.NE.OR P1, PT, R0.reuse, 0x1, !P3 ;  /* 0x000000010000780c */ /* 0x040fe40005f25670 */
[----:B------:R-:W-:-:S11]  /*0280*/  ISETP.NE.OR P0, PT, R0, 0x3, !P3 ;  /* 0x000000030000780c */ /* 0x000fd60005f05670 */
[----:B------:R-:W-:Y:S05]  /*0290*/  @P1 BRA `(.L_x_5) ;  /* 0x0000000000201947 */ /* 0x000fea0003800000 */
[----:B------:R-:W3:Y:S02]  /*02a0*/  LDCU.64 UR4, c[0x0][0x348] ;  /* 0x00006900ff0477ac */ /* 0x000ee40008000a00 */
[----:B---3--:R-:W-:Y:S02]  /*02b0*/  UIADD3 UR6, UP1, UPT, UR4, 0x80, URZ ;  /* 0x0000008004067890 */ /* 0x008fe4000ff3e0ff */
[----:B------:R-:W-:Y:S02]  /*02c0*/  UIADD3 UR4, UP0, UPT, UR4, 0x180, URZ ;  /* 0x0000018004047890 */ /* 0x000fe4000ff1e0ff */
[----:B------:R-:W-:Y:S02]  /*02d0*/  UIADD3.X UR7, UPT, UPT, URZ, UR5, URZ, UP1, !UPT ;  /* 0x00000005ff077290 */ /* 0x000fe40008ffe4ff */
[----:B------:R-:W-:-:S07]  /*02e0*/  UIADD3.X UR5, UPT, UPT, URZ, UR5, URZ, UP0, !UPT ;  /* 0x00000005ff057290 */ /* 0x000fce00087fe4ff */
[----:B------:R3:W-:Y:S02]  /*02f0*/  UTMACCTL.PF [UR6] ;  /* 0x00000000060079b9 */ /* 0x0007e40008040000 */
[----:B------:R3:W-:Y:S02]  /*0300*/  UTMACCTL.PF [UR4] ;  /* 0x00000000040079b9 */ /* 0x0007e40008040000 */
[----:B---3--:R-:W-:Y:S01]  /*0310*/  NOP ;  /* 0x0000000000007918 */ /* 0x008fe20000000000 */
.L_x_5:
[----:B------:R-:W-:Y:S05]  /*0320*/  BSYNC.RECONVERGENT B0 ;  /* 0x0000000000007941 */ /* 0x000fea0003800200 */
.L_x_4:
[----:B------:R-:W-:Y:S04]  /*0330*/  BSSY.RECONVERGENT B0, `(.L_x_6) ;  /* 0x000000a000007945 */ /* 0x000fe80003800200 */
        /* <DEDUP_REMOVED lines=9> */
.L_x_7:
[----:B------:R-:W-:Y:S05]  /*03d0*/  BSYNC.RECONVERGENT B0 ;  /* 0x0000000000007941 */ /* 0x000fea0003800200 */
.L_x_6:
[----:B------:R-:W3:Y:S01]  /*03e0*/  LDCU.64 UR4, c[0x0][0x888] ;  /* 0x00011100ff0477ac */ /* 0x000ee20008000a00 */
[----:B------:R-:W-:Y:S02]  /*03f0*/  UISETP.EQ.U32.AND UP1, UPT, UR8, URZ, UPT ;  /* 0x000000ff0800728c */ /* 0x000fe4000bf22070 */
[----:B------:R-:W-:Y:S02]  /*0400*/  UPLOP3.LUT UP3, UPT, UPT, UPT, UPT, 0x80, 0x8 ;  /* 0x000000000008789c */ /* 0x000fe40003f6f070 */
[----:B---3--:R-:W-:-:S04]  /*0410*/  UISETP.NE.U32.AND UP0, UPT, UR4, URZ, UPT ;  /* 0x000000ff0400728c */ /* 0x008fc8000bf05070 */
[----:B------:R-:W-:-:S04]  /*0420*/  UISETP.NE.AND.EX UP0, UPT, UR5, URZ, UPT, UP0 ;  /* 0x000000ff0500728c */ /* 0x000fc8000bf05300 */
[----:B------:R-:W-:-:S04]  /*0430*/  UISETP.EQ.OR.EX UP2, UPT, UR9, URZ, !UP0, UP1 ;  /* 0x000000ff0900728c */ /* 0x000fc8000c742710 */
[----:B------:R-:W-:-:S06]  /*0440*/  UP2UR UR4, UPR, URZ, 0x4 ;  /* 0x00000004ff047883 */ /* 0x000fcc0008000000 */
[----:B------:R-:W-:Y:S01]  /*0450*/  MOV R88, UR4 ;  /* 0x0000000400587c02 */ /* 0x000fe20008000f00 */
[----:B------:R-:W-:Y:S06]  /*0460*/  BRA.U !UP2, `(.L_x_8) ;  /* 0x000000010a207547 */ /* 0x000fec000b800000 */
[----:B------:R-:W-:Y:S01]  /*0470*/  UISETP.NE.U32.AND UP1, UPT, UR8, URZ, UPT ;  /* 0x000000ff0800728c */ /* 0x000fe2000bf25070 */
[----:B-----5:R-:W-:Y:S01]  /*0480*/  FSETP.NEU.AND P0, PT, R41, RZ, PT ;  /* 0x000000ff2900720b */ /* 0x020fe20003f0d000 */
[----:B------:R-:W-:Y:S02]  /*0490*/  USEL UR4, URZ, 0xffffffff, UP0 ;  /* 0xffffffffff047887 */ /* 0x000fe40008000000 */
[----:B------:R-:W-:-:S10]  /*04a0*/  UISETP.NE.AND.EX UP1, UPT, UR9, URZ, UPT, UP1 ;  /* 0x000000ff0900728c */ /* 0x000fd4000bf25310 */
[----:B------:R-:W-:Y:S01]  /*04b0*/  VOTEU.ANY UP0, P0 ;  /* 0x0000000000ff7886 */ /* 0x000fe20000000100 */
[----:B------:R-:W-:-:S04]  /*04c0*/  @!UP1 USEL UR4, URZ, 0xffffffff, UP0 ;  /* 0xffffffffff049887 */ /* 0x000fc80008000000 */
[----:B------:R-:W-:-:S04]  /*04d0*/  ULOP3.LUT UR4, UR4, 0x1, URZ, 0xc0, !UPT ;  /* 0x0000000104047892 */ /* 0x000fc8000f8ec0ff */
[----:B------:R-:W-:-:S11]  /*04e0*/  UISETP.NE.U32.AND UP3, UPT, UR4, 0x1, UPT ;  /* 0x000000010400788c */ /* 0x000fd6000bf65070 */
.L_x_8:
[----:B-1----:R-:W1:Y:S01]  /*04f0*/  SHFL.IDX PT, R2, R86, RZ, 0x1f ;  /* 0x00001fff56027589 */ /* 0x002e6200000e0000 */
[----:B------:R-:W-:-:S04]  /*0500*/  UISETP.NE.AND UP0, UPT, UR17, 0x2, UPT ;  /* 0x000000021100788c */ /* 0x000fc8000bf05270 */
[----:B------:R-:W-:Y:S01]  /*0510*/  USEL UR48, URZ, 0x1, UP0 ;  /* 0x00000001ff307887 */ /* 0x000fe20008000000 */
[----:B-1----:R-:W-:-:S13]  /*0520*/  ISETP.NE.AND P0, PT, R2, RZ, PT ;  /* 0x000000ff0200720c */ /* 0x002fda0003f05270 */
[----:B------:R-:W-:Y:S05]  /*0530*/  @P0 BRA `(.L_x_9) ;  /* 0x0000000000600947 */ /* 0x000fea0003800000 */
[----:B------:R-:W1:Y:S01]  /*0540*/  S2UR UR4, SR_CgaCtaId ;  /* 0x00000000000479c3 */ /* 0x000e620000008800 */
[----:B------:R-:W-:Y:S01]  /*0550*/  UMOV UR5, 0x400 ;  /* 0x0000040000057882 */ /* 0x000fe20000000000 */
[----:B------:R-:W-:Y:S01]  /*0560*/  UMOV UR8, 0x1 ;  /* 0x0000000100087882 */ /* 0x000fe20000000000 */
[----:B------:R-:W-:Y:S01]  /*0570*/  UMOV UR6, 0x2 ;  /* 0x0000000200067882 */ /* 0x000fe20000000000 */
[----:B------:R-:W-:-:S04]  /*0580*/  UIADD3 UR8, UPT, UPT, -UR8, 0x100000, URZ ;  /* 0x0010000008087890 */ /* 0x000fc8000fffe1ff */
[----:B------:R-:W-:Y:S02]  /*0590*/  USHF.L.U32 UR9, UR8, 0xb, URZ ;  /* 0x0000000b08097899 */ /* 0x000fe400080006ff */
[----:B------:R-:W-:Y:S02]  /*05a0*/  USHF.L.U32 UR8, UR8, 0x1, URZ ;  /* 0x0000000108087899 */ /* 0x000fe400080006ff */
[----:B------:R-:W-:-:S04]  /*05b0*/  UIADD3 UR6, UPT, UPT, -UR6, 0x100000, URZ ;  /* 0x0010000006067890 */ /* 0x000fc8000fffe1ff */
[----:B------:R-:W-:Y:S02]  /*05c0*/  USHF.L.U32 UR7, UR6, 0xb, URZ ;  /* 0x0000000b06077899 */ /* 0x000fe400080006ff */
[----:B------:R-:W-:Y:S01]  /*05d0*/  USHF.L.U32 UR6, UR6, 0x1, URZ ;  /* 0x0000000106067899 */ /* 0x000fe200080006ff */
[----:B------:R-:W-:Y:S01]  /*05e0*/  ELECT P0, URZ, PT ;  /* 0x0000000000ff782f */ /* 0x000fe20003800000 */
[----:B-1----:R-:W-:Y:S01]  /*05f0*/  ULEA UR4, UR4, UR5, 0x18 ;  /* 0x0000000504047291 */ /* 0x002fe2000f8ec0ff */
[----:B------:R-:W1:Y:S11]  /*0600*/  FENCE.VIEW.ASYNC.S ;  /* 0x00000000000073c6 */ /* 0x000e760000000000 */
[----:B-1----:R1:W3:Y:S01]  /*0610*/  SYNCS.EXCH.64 URZ, [UR4], UR8 ;  /* 0x0000000804ff75b2 */ /* 0x0022e20008000100 */
[----:B------:R1:W4:Y:S01]  /*0620*/  SYNCS.EXCH.64 URZ, [UR4+0x28], UR6 ;  /* 0x0000280604ff75b2 */ /* 0x0003220008000100 */
[----:B------:R1:W1:Y:S01]  /*0630*/  SYNCS.EXCH.64 URZ, [UR4+0x8], UR8 ;  /* 0x0000080804ff75b2 */ /* 0x0002620008000100 */
[----:B------:R1:W1:Y:S01]  /*0640*/  SYNCS.EXCH.64 URZ, [UR4+0x30], UR6 ;  /* 0x0000300604ff75b2 */ /* 0x0002620008000100 */
[----:B------:R1:W1:Y:S01]  /*0650*/  SYNCS.EXCH.64 URZ, [UR4+0x10], UR8 ;  /* 0x0000100804ff75b2 */ /* 0x0002620008000100 */
[----:B------:R1:W1:Y:S01]  /*0660*/  SYNCS.EXCH.64 URZ, [UR4+0x38], UR6 ;  /* 0x0000380604ff75b2 */ /* 0x0002620008000100 */
[----:B------:R1:W1:Y:S01]  /*0670*/  SYNCS.EXCH.64 URZ, [UR4+0x18], UR8 ;  /* 0x0000180804ff75b2 */ /* 0x0002620008000100 */
[----:B------:R1:W1:Y:S01]  /*0680*/  SYNCS.EXCH.64 URZ, [UR4+0x40], UR6 ;  /* 0x0000400604ff75b2 */ /* 0x0002620008000100 */
[----:B------:R1:W1:Y:S01]  /*0690*/  SYNCS.EXCH.64 URZ, [UR4+0x20], UR8 ;  /* 0x0000200804ff75b2 */ /* 0x0002620008000100 */
[----:B------:R1:W1:Y:S01]  /*06a0*/  SYNCS.EXCH.64 URZ, [UR4+0x48], UR6 ;  /* 0x0000480604ff75b2 */ /* 0x0002620008000100 */
[----:B------:R-:W-:Y:S01]  /*06b0*/  NOP ;  /* 0x0000000000007918 */ /* 0x000fe20000000000 */
.L_x_9:
[----:B------:R-:W2:Y:S01]  /*06c0*/  SHFL.IDX PT, R2, R86, RZ, 0x1f ;  /* 0x00001fff56027589 */ /* 0x000ea200000e0000 */
[----:B------:R-:W-:Y:S01]  /*06d0*/  NOP ;  /* 0x0000000000007918 */ /* 0x000fe20000000000 */
[----:B--2---:R-:W-:-:S13]  /*06e0*/  ISETP.NE.AND P0, PT, R2, 0x1, PT ;  /* 0x000000010200780c */ /* 0x004fda0003f05270 */
[----:B------:R-:W-:Y:S05]  /*06f0*/  @P0 BRA `(.L_x_10) ;  /* 0x0000000000580947 */ /* 0x000fea0003800000 */
[----:B-1----:R-:W1:Y:S01]  /*0700*/  S2UR UR4, SR_CgaCtaId ;  /* 0x00000000000479c3 */ /* 0x002e620000008800 */
        /* <DEDUP_REMOVED lines=12> */
[----:B-1----:R2:W1:Y:S01]  /*07d0*/  SYNCS.EXCH.64 URZ, [UR4+0x50], UR8 ;  /* 0x0000500804ff75b2 */ /* 0x0024620008000100 */
[----:B------:R2:W1:Y:S01]  /*07e0*/  SYNCS.EXCH.64 URZ, [UR4+0x70], UR6 ;  /* 0x0000700604ff75b2 */ /* 0x0004620008000100 */
[----:B------:R2:W1:Y:S01]  /*07f0*/  SYNCS.EXCH.64 URZ, [UR4+0x58], UR8 ;  /* 0x0000580804ff75b2 */ /* 0x0004620008000100 */
[----:B------:R2:W1:Y:S01]  /*0800*/  SYNCS.EXCH.64 URZ, [UR4+0x78], UR6 ;  /* 0x0000780604ff75b2 */ /* 0x0004620008000100 */
[----:B------:R2:W1:Y:S01]  /*0810*/  SYNCS.EXCH.64 URZ, [UR4+0x60], UR8 ;  /* 0x0000600804ff75b2 */ /* 0x0004620008000100 */
[----:B------:R2:W1:Y:S01]  /*0820*/  SYNCS.EXCH.64 URZ, [UR4+0x80], UR6 ;  /* 0x0000800604ff75b2 */ /* 0x0004620008000100 */
[----:B------:R2:W1:Y:S01]  /*0830*/  SYNCS.EXCH.64 URZ, [UR4+0x68], UR8 ;  /* 0x0000680804ff75b2 */ /* 0x0004620008000100 */
[----:B------:R2:W1:Y:S02]  /*0840*/  SYNCS.EXCH.64 URZ, [UR4+0x88], UR6 ;  /* 0x0000880604ff75b2 */ /* 0x0004640008000100 */
[----:B--2---:R-:W-:Y:S01]  /*0850*/  NOP ;  /* 0x0000000000007918 */ /* 0x004fe20000000000 */
.L_x_10:
[----:B------:R-:W2:Y:S01]  /*0860*/  SHFL.IDX PT, R2, R86, RZ, 0x1f ;  /* 0x00001fff56027589 */ /* 0x000ea200000e0000 */
[----:B------:R-:W-:Y:S01]  /*0870*/  NOP ;  /* 0x0000000000007918 */ /* 0x000fe20000000000 */
[----:B--2---:R-:W-:-:S13]  /*0880*/  ISETP.NE.AND P0, PT, R2, 0x3, PT ;  /* 0x000000030200780c */ /* 0x004fda0003f05270 */
[----:B------:R-:W-:Y:S05]  /*0890*/  @P0 BRA `(.L_x_11) ;  /* 0x0000000000300947 */ /* 0x000fea0003800000 */
[----:B-1----:R-:W1:Y:S01]  /*08a0*/  S2UR UR6, SR_CgaCtaId ;  /* 0x00000000000679c3 */ /* 0x002e620000008800 */
[----:B------:R-:W-:Y:S01]  /*08b0*/  UMOV UR4, 0x400 ;  /* 0x0000040000047882 */ /* 0x000fe20000000000 */
[----:B------:R-:W-:Y:S01]  /*08c0*/  UMOV UR5, 0x20 ;  /* 0x0000002000057882 */ /* 0x000fe20000000000 */
[----:B------:R-:W-:Y:S01]  /*08d0*/  ELECT P0, URZ, PT ;  /* 0x0000000000ff782f */ /* 0x000fe20003800000 */
[----:B-1----:R-:W-:Y:S02]  /*08e0*/  ULEA UR6, UR6, UR4, 0x18 ;  /* 0x0000000406067291 */ /* 0x002fe4000f8ec0ff */
[----:B------:R-:W-:-:S04]  /*08f0*/  UIADD3 UR4, UPT, UPT, -UR5, 0x100000, URZ ;  /* 0x0010000005047890 */ /* 0x000fc8000fffe1ff */
[----:B------:R-:W-:Y:S02]  /*0900*/  USHF.L.U32 UR5, UR4, 0xb, URZ ;  /* 0x0000000b04057899 */ /* 0x000fe400080006ff */
[----:B------:R-:W-:Y:S01]  /*0910*/  USHF.L.U32 UR4, UR4, 0x1, URZ ;  /* 0x0000000104047899 */ /* 0x000fe200080006ff */
[----:B------:R-:W1:Y:S11]  /*0920*/  FENCE.VIEW.ASYNC.S ;  /* 0x00000000000073c6 */ /* 0x000e760000000000 */
[----:B-1----:R2:W1:Y:S01]  /*0930*/  SYNCS.EXCH.64 URZ, [UR6+0x90], UR4 ;  /* 0x0000900406ff75b2 */ /* 0x0024620008000100 */
[----:B------:R2:W1:Y:S02]  /*0940*/  SYNCS.EXCH.64 URZ, [UR6+0x98], UR4 ;  /* 0x0000980406ff75b2 */ /* 0x0004640008000100 */
[----:B--2---:R-:W-:Y:S01]  /*0950*/  NOP ;  /* 0x0000000000007918 */ /* 0x004fe20000000000 */
.L_x_11:
[----:B------:R-:W2:Y:S01]  /*0960*/  SHFL.IDX PT, R2, R86, RZ, 0x1f ;  /* 0x00001fff56027589 */ /* 0x000ea200000e0000 */
[----:B------:R-:W-:Y:S01]  /*0970*/  NOP ;  /* 0x0000000000007918 */ /* 0x000fe20000000000 */
[----:B--2---:R-:W-:-:S13]  /*0980*/  ISETP.NE.AND P0, PT, R2, 0x4, PT ;  /* 0x000000040200780c */ /* 0x004fda0003f05270 */
[----:B------:R-:W-:Y:S05]  /*0990*/  @P0 BRA `(.L_x_12) ;  /* 0x00000000004c0947 */ /* 0x000fea0003800000 */
[----:B-1----:R-:W1:Y:S01]  /*09a0*/  S2UR UR6, SR_CgaCtaId ;  /* 0x00000000000679c3 */ /* 0x002e620000008800 */
[----:B------:R-:W-:Y:S01]  /*09b0*/  UMOV UR4, 0x1e0 ;  /* 0x000001e000047882 */ /* 0x000fe20000000000 */
[----:B------:R-:W-:Y:S01]  /*09c0*/  UMOV UR5, 0x400 ;  /* 0x0000040000057882 */ /* 0x000fe20000000000 */
[----:B------:R-:W-:Y:S01]  /*09d0*/  USEL UR4, UR4, 0x1a0, UP3 ;  /* 0x000001a004047887 */ /* 0x000fe20009800000 */
[----:B------:R-:W-:Y:S01]  /*09e0*/  UMOV UR8, 0x1 ;  /* 0x0000000100087882 */ /* 0x000fe20000000000 */
[----:B------:R-:W-:Y:S01]  /*09f0*/  ELECT P0, URZ, PT ;  /* 0x0000000000ff782f */ /* 0x000fe20003800000 */
[----:B------:R-:W-:-:S04]  /*0a00*/  UIADD3 UR8, UPT, UPT, -UR8, 0x100000, URZ ;  /* 0x0010000008087890 */ /* 0x000fc8000fffe1ff */
[----:B------:R-:W-:Y:S02]  /*0a10*/  USHF.L.U32 UR9, UR8, 0xb, URZ ;  /* 0x0000000b08097899 */ /* 0x000fe400080006ff */
[----:B------:R-:W-:Y:S02]  /*0a20*/  USHF.L.U32 UR8, UR8, 0x1, URZ ;  /* 0x0000000108087899 */ /* 0x000fe400080006ff */
[----:B-1----:R-:W-:Y:S02]  /*0a30*/  ULEA UR6, UR6, UR5, 0x18 ;  /* 0x0000000506067291 */ /* 0x002fe4000f8ec0ff */
[----:B------:R-:W-:-:S04]  /*0a40*/  UIADD3 UR4, UPT, UPT, -UR4, 0x100000, URZ ;  /* 0x0010000004047890 */ /* 0x000fc8000fffe1ff */
[----:B------:R-:W-:Y:S02]  /*0a50*/  USHF.L.U32 UR5, UR4, 0xb, URZ ;  /* 0x0000000b04057899 */ /* 0x000fe400080006ff */
[----:B------:R-:W-:Y:S01]  /*0a60*/  USHF.L.U32 UR4, UR4, 0x1, URZ ;  /* 0x0000000104047899 */ /* 0x000fe200080006ff */
[----:B------:R-:W1:Y:S03]  /*0a70*/  FENCE.VIEW.ASYNC.S ;  /* 0x00000000000073c6 */ /* 0x000e660000000000 */
[----:B-1----:R2:W1:Y:S08]  /*0a80*/  SYNCS.EXCH.64 URZ, [UR6+0xa0], UR8 ;  /* 0x0000a00806ff75b2 */ /* 0x0024700008000100 */
[----:B------:R2:W1:Y:S01]  /*0a90*/  SYNCS.EXCH.64 URZ, [UR6+0xb0], UR4 ;  /* 0x0000b00406ff75b2 */ /* 0x0004620008000100 */
[----:B------:R2:W1:Y:S01]  /*0aa0*/  SYNCS.EXCH.64 URZ, [UR6+0xa8], UR8 ;  /* 0x0000a80806ff75b2 */ /* 0x0004620008000100 */
[----:B------:R2:W1:Y:S02]  /*0ab0*/  SYNCS.EXCH.64 URZ, [UR6+0xb8], UR4 ;  /* 0x0000b80406ff75b2 */ /* 0x0004640008000100 */
[----:B--2---:R-:W-:Y:S01]  /*0ac0*/  NOP ;  /* 0x0000000000007918 */ /* 0x004fe20000000000 */
.L_x_12:
        /* <DEDUP_REMOVED lines=26> */
.L_x_13:
[----:B------:R-:W2:Y:S01]  /*0c70*/  SHFL.IDX PT, R2, R86, RZ, 0x1f ;  /* 0x00001fff56027589 */ /* 0x000ea200000e0000 */
[----:B------:R-:W-:Y:S01]  /*0c80*/  NOP ;  /* 0x0000000000007918 */ /* 0x000fe20000000000 */
[----:B--2---:R-:W-:-:S13]  /*0c90*/  ISETP.NE.AND P0, PT, R2, 0x3, PT ;  /* 0x000000030200780c */ /* 0x004fda0003f05270 */
[----:B------:R-:W-:Y:S05]  /*0ca0*/  @P0 BRA `(.L_x_14) ;  /* 0x0000000000380947 */ /* 0x000fea0003800000 */
[----:B------:R-:W2:Y:S01]  /*0cb0*/  S2UR UR5, SR_CgaCtaId ;  /* 0x00000000000579c3 */ /* 0x000ea20000008800 */
[----:B-1----:R-:W-:Y:S01]  /*0cc0*/  UMOV UR4, 0x400 ;  /* 0x0000040000047882 */ /* 0x002fe20000000000 */
[----:B------:R-:W-:Y:S01]  /*0cd0*/  UMOV UR6, 0x20 ;  /* 0x0000002000067882 */ /* 0x000fe20000000000 */
[----:B------:R-:W-:Y:S01]  /*0ce0*/  ELECT P0, URZ, PT ;  /* 0x0000000000ff782f */ /* 0x000fe20003800000 */
[----:B------:R-:W-:-:S04]  /*0cf0*/  UIADD3 UR6, UPT, UPT, -UR6, 0x100000, URZ ;  /* 0x0010000006067890 */ /* 0x000fc8000fffe1ff */
[----:B------:R-:W-:Y:S02]  /*0d00*/  USHF.L.U32 UR7, UR6, 0xb, URZ ;  /* 0x0000000b06077899 */ /* 0x000fe400080006ff */
[----:B------:R-:W-:Y:S02]  /*0d10*/  USHF.L.U32 UR6, UR6, 0x1, URZ ;  /* 0x0000000106067899 */ /* 0x000fe400080006ff */
[----:B--2---:R-:W-:Y:S01]  /*0d20*/  ULEA UR4, UR5, UR4, 0x18 ;  /* 0x0000000405047291 */ /* 0x004fe2000f8ec0ff */
[----:B------:R-:W1:Y:S11]  /*0d30*/  FENCE.VIEW.ASYNC.S ;  /* 0x00000000000073c6 */ /* 0x000e760000000000 */
[----:B-1----:R2:W1:Y:S01]  /*0d40*/  SYNCS.EXCH.64 URZ, [UR4+0x100], UR6 ;  /* 0x0001000604ff75b2 */ /* 0x0024620008000100 */
[----:B------:R2:W1:Y:S01]  /*0d50*/  SYNCS.EXCH.64 URZ, [UR4+0x110], UR6 ;  /* 0x0001100604ff75b2 */ /* 0x0004620008000100 */
[----:B------:R2:W1:Y:S01]  /*0d60*/  SYNCS.EXCH.64 URZ, [UR4+0x108], UR6 ;  /* 0x0001080604ff75b2 */ /* 0x0004620008000100 */
[----:B------:R2:W1:Y:S02]  /*0d70*/  SYNCS.EXCH.64 URZ, [UR4+0x118], UR6 ;  /* 0x0001180604ff75b2 */ /* 0x0004640008000100 */
[----:B--2---:R-:W-:Y:S01]  /*0d80*/  NOP ;  /* 0x0000000000007918 */ /* 0x004fe20000000000 */
.L_x_14:
[----:B-1----:R-:W1:Y:S01]  /*0d90*/  LDCU UR4, c[0x0][0x36c] ;  /* 0x00006d80ff0477ac */ /* 0x002e620008000800 */
[----:B------:R-:W-:Y:S01]  /*0da0*/  ISETP.NE.OR P3, PT, R0, 0x2, !P3 ;  /* 0x000000020000780c */ /* 0x000fe20005f65670 */
[----:B------:R-:W-:Y:S01]  /*0db0*/  NOP ;  /* 0x0000000000007918 */ /* 0x000fe20000000000 */
[----:B------:R-:W-:Y:S01]  /*0dc0*/  LOP3.LUT R0, R95, 0x1f, RZ, 0xc0, !PT ;  /* 0x0000001f5f007812 */ /* 0x000fe200078ec0ff */
[----:B------:R-:W-:Y:S02]  /*0dd0*/  UISETP.NE.AND UP4, UPT, UR17, URZ, UPT ;  /* 0x000000ff1100728c */ /* 0x000fe4000bf85270 */
[----:B-1----:R-:W-:-:S09]  /*0de0*/  UISETP.EQ.U32.AND UP5, UPT, UR4, 0x1, UPT ;  /* 0x000000010400788c */ /* 0x002fd2000bfa2070 */
[----:B------:R-:W-:Y:S05]  /*0df0*/  BRA.U !UP5, `(.L_x_15) ;  /* 0x000000010d087547 */ /* 0x000fea000b800000 */
[----:B---34-:R-:W-:Y:S01]  /*0e00*/  UCGABAR_ARV ;  /* 0x00000000000079c7 */ /* 0x018fe20008000000 */
[----:B------:R-:W-:Y:S05]  /*0e10*/  BRA `(.L_x_16) ;  /* 0x0000000000047947 */ /* 0x000fea0003800000 */
.L_x_15:
[----:B---34-:R-:W-:Y:S01]  /*0e20*/  NOP ;  /* 0x0000000000007918 */ /* 0x018fe20000000000 */
.L_x_16:
[----:B------:R-:W1:Y:S01]  /*0e30*/  S2UR UR7, SR_CTAID.X ;  /* 0x00000000000779c3 */ /* 0x000e620000002500 */
[----:B------:R-:W-:-:S05]  /*0e40*/  CS2R.32 R87, SR_CgaSize ;  /* 0x0000000000577805 */ /* 0x000fca0000008a00 */
[----:B------:R-:W-:-:S05]  /*0e50*/  IMAD R87, R87, -0xa0, RZ ;  /* 0xffffff6057577824 */ /* 0x000fca00078e02ff */
[----:B------:R-:W-:-:S14]  /*0e60*/  R2UR UR5, R87 ;  /* 0x00000000570572ca */ /* 0x000fdc00000e0000 */
[----:B------:R-:W2:Y:S01]  /*0e70*/  LDCU UR5, c[0x0][UR5+0x2b0] ;  /* 0x00005600050577ac */ /* 0x000ea20008000800 */
[----:B------:R-:W-:-:S05]  /*0e80*/  CS2R.32 R87, SR_CgaSize ;  /* 0x0000000000577805 */ /* 0x000fca0000008a00 */
[----:B------:R-:W-:-:S05]  /*0e90*/  IMAD R87, R87, -0xa0, RZ ;  /* 0xffffff6057577824 */ /* 0x000fca00078e02ff */
[----:B------:R-:W-:-:S14]  /*0ea0*/  R2UR UR4, R87 ;  /* 0x00000000570472ca */ /* 0x000fdc00000e0000 */
[----:B------:R-:W3:Y:S01]  /*0eb0*/  LDCU UR4, c[0x0][UR4+0x2b4] ;  /* 0x00005680040477ac */ /* 0x000ee20008000800 */
[----:B------:R-:W4:Y:S01]  /*0ec0*/  S2UR UR8, SR_CTAID.Y ;  /* 0x00000000000879c3 */ /* 0x000f220000002600 */
[----:B------:R-:W-:-:S05]  /*0ed0*/  CS2R.32 R87, SR_CgaSize ;  /* 0x0000000000577805 */ /* 0x000fca0000008a00 */
[----:B------:R-:W-:-:S05]  /*0ee0*/  IMAD R87, R87, -0xa0, RZ ;  /* 0xffffff6057577824 */ /* 0x000fca00078e02ff */
[----:B------:R-:W-:-:S14]  /*0ef0*/  R2UR UR9, R87 ;  /* 0x00000000570972ca */ /* 0x000fdc00000e0000 */
[----:B------:R-:W3:Y:S01]  /*0f00*/  LDCU UR9, c[0x0][UR9+0x2a0] ;  /* 0x00005400090977ac */ /* 0x000ee20008000800 */
[----:B------:R-:W4:Y:S01]  /*0f10*/  LDCU UR21, c[0x0][0xb24] ;  /* 0x00016480ff1577ac */ /* 0x000f220008000800 */
[----:B------:R-:W3:Y:S01]  /*0f20*/  S2UR UR10, SR_CgaCtaId ;  /* 0x00000000000a79c3 */ /* 0x000ee20000008800 */
[----:B------:R-:W-:-:S05]  /*0f30*/  CS2R.32 R87, SR_CgaSize ;  /* 0x0000000000577805 */ /* 0x000fca0000008a00 */
[----:B------:R-:W-:-:S05]  /*0f40*/  IMAD R87, R87, -0xa0, RZ ;  /* 0xffffff6057577824 */ /* 0x000fca00078e02ff */
[----:B------:R-:W-:-:S14]  /*0f50*/  R2UR UR59, R87 ;  /* 0x00000000573b72ca */ /* 0x000fdc00000e0000 */
[----:B------:R-:W3:Y:S01]  /*0f60*/  LDCU UR59, c[0x0][UR59+0x2a4] ;  /* 0x000054803b3b77ac */ /* 0x000ee20008000800 */
[----:B------:R-:W3:Y:S01]  /*0f70*/  LDCU UR42, c[0x0][0xb24] ;  /* 0x00016480ff2a77ac */ /* 0x000ee20008000800 */
[----:B-1----:R-:W-:Y:S01]  /*0f80*/  I2FP.F32.U32 R3, UR7 ;  /* 0x0000000700037c45 */ /* 0x002fe20008201000 */
[----:B------:R-:W1:Y:S01]  /*0f90*/  S2UR UR36, SR_CTAID.Z ;  /* 0x00000000002479c3 */ /* 0x000e620000002700 */
[----:B------:R-:W1:Y:S03]  /*0fa0*/  LDCU UR27, c[0x0][0xb30] ;  /* 0x00016600ff1b77ac */ /* 0x000e660008000800 */
[----:B--2---:R-:W-:Y:S01]  /*0fb0*/  FMUL R3, R3, UR5 ;  /* 0x0000000503037c20 */ /* 0x004fe20008400000 */
[----:B------:R-:W-:Y:S01]  /*0fc0*/  UMOV UR16, UR7 ;  /* 0x0000000700107c82 */ /* 0x000fe20008000000 */
[----:B----4-:R-:W-:Y:S01]  /*0fd0*/  UISETP.GE.AND UP2, UPT, UR21, 0x1, UPT ;  /* 0x000000011500788c */ /* 0x010fe2000bf46270 */
[----:B------:R-:W-:Y:S01]  /*0fe0*/  I2FP.F32.U32 R2, UR8 ;  /* 0x0000000800027c45 */ /* 0x000fe20008201000 */
[----:B------:R-:W-:-:S02]  /*0ff0*/  UMOV UR20, UR8 ;  /* 0x0000000800147c82 */ /* 0x000fc40008000000 */
[----:B------:R-:W2:Y:S02]  /*1000*/  F2I.U32.TRUNC.NTZ R3, R3 ;  /* 0x0000000300037305 */ /* 0x000ea4000020f000 */
[----:B---3--:R-:W-:Y:S01]  /*1010*/  FMUL R2, R2, UR4 ;  /* 0x0000000402027c20 */ /* 0x008fe20008400000 */
[----:B------:R-:W-:-:S05]  /*1020*/  USHF.L.U32 UR28, UR10, 0xb, URZ ;  /* 0x0000000b0a1c7899 */ /* 0x000fca00080006ff */
[----:B------:R-:W3:Y:S01]  /*1030*/  F2I.U32.TRUNC.NTZ R2, R2 ;  /* 0x0000000200027305 */ /* 0x000ee2000020f000 */
[----:B--2---:R-:W-:Y:S02]  /*1040*/  R2UR UR4, R3 ;  /* 0x00000000030472ca */ /* 0x004fe400000e0000 */
[----:B---3--:R-:W-:Y:S02]  /*1050*/  R2UR UR6, R2 ;  /* 0x00000000020672ca */ /* 0x008fe400000e0000 */
[----:B------:R-:W-:-:S09]  /*1060*/  PRMT R2, RZ, 0x7610, R2 ;  /* 0x00007610ff027816 */ /* 0x000fd20000000002 */
[----:B------:R-:W-:-:S04]  /*1070*/  UIADD3 UR5, UPT, UPT, -UR4, URZ, URZ ;  /* 0x000000ff04057290 */ /* 0x000fc8000fffe1ff */
[----:B------:R-:W-:Y:S02]  /*1080*/  UIMAD UR5, UR9, UR5, UR7 ;  /* 0x00000005090572a4 */ /* 0x000fe4000f8e0207 */
[----:B------:R-:W-:-:S04]  /*1090*/  UIADD3 UR4, UPT, UPT, -UR6, URZ, URZ ;  /* 0x000000ff06047290 */ /* 0x000fc8000fffe1ff */
[----:B------:R-:W-:Y:S01]  /*10a0*/  IMAD.U32 R87, RZ, RZ, UR5 ;  /* 0x00000005ff577e24 */ /* 0x000fe2000f8e00ff */
[----:B------:R-:W-:Y:S01]  /*10b0*/  UIMAD UR59, UR59, UR4, UR8 ;  /* 0x000000043b3b72a4 */ /* 0x000fe2000f8e0208 */
[----:B-1----:R-:W-:Y:S11]  /*10c0*/  BRA.U UP4, `(.L_x_17) ;  /* 0x0000000104287547 */ /* 0x002ff6000b800000 */
[----:B------:R-:W-:Y:S01]  /*10d0*/  R2UR UR4, R87 ;  /* 0x00000000570472ca */ /* 0x000fe200000e0000 */
[----:B------:R-:W-:Y:S02]  /*10e0*/  UISETP.NE.AND UP0, UPT, UR59, URZ, UPT ;  /* 0x000000ff3b00728c */ /* 0x000fe4000bf05270 */
[----:B------:R-:W-:-:S10]  /*10f0*/  UISETP.NE.AND UP1, UPT, UR59, 0x1, UPT ;  /* 0x000000013b00788c */ /* 0x000fd4000bf25270 */
[----:B------:R-:W-:-:S04]  /*1100*/  UISETP.EQ.OR UP0, UPT, UR4, URZ, !UP0 ;  /* 0x000000ff0400728c */ /* 0x000fc8000c702670 */
[----:B------:R-:W-:Y:S02]  /*1110*/  USEL UR5, URZ, 0x1, !UP0 ;  /* 0x00000001ff057887 */ /* 0x000fe4000c000000 */
[----:B------:R-:W-:Y:S02]  /*1120*/  UISETP.NE.AND UP0, UPT, UR4, URZ, UPT ;  /* 0x000000ff0400728c */ /* 0x000fe4000bf05270 */
[----:B------:R-:W-:-:S04]  /*1130*/  USEL UR4, URZ, 0x2, UP1 ;  /* 0x00000002ff047887 */ /* 0x000fc80008800000 */
[----:B------:R-:W-:-:S04]  /*1140*/  USEL UR4, UR4, 0x2, UP0 ;  /* 0x0000000204047887 */ /* 0x000fc80008000000 */
[----:B------:R-:W-:-:S06]  /*1150*/  UIADD3 UR4, UPT, UPT, UR5, UR4, URZ ;  /* 0x0000000405047290 */ /* 0x000fcc000fffe0ff */
[----:B------:R-:W-:Y:S02]  /*1160*/  MOV R2, UR4 ;  /* 0x0000000400027c02 */ /* 0x000fe40008000f00 */
.L_x_17:
[----:B------:R-:W-:Y:S05]  /*1170*/  BRA.U !UP2, `(.L_x_18) ;  /* 0x000000010ad47547 */ /* 0x000fea000b800000 */
[----:B------:R-:W1:Y:S01]  /*1180*/  LDCU.128 UR12, c[0x0][0xb10] ;  /* 0x00016200ff0c77ac */ /* 0x000e620008000c00 */
[----:B------:R-:W2:Y:S01]  /*1190*/  LDCU UR6, c[0x0][0x370] ;  /* 0x00006e00ff0677ac */ /* 0x000ea20008000800 */
[----:B------:R-:W3:Y:S01]  /*11a0*/  LDCU UR5, c[0x0][0x374] ;  /* 0x00006e80ff0577ac */ /* 0x000ee20008000800 */
[----:B------:R-:W4:Y:S01]  /*11b0*/  LDCU UR26, c[0x0][0xb0c] ;  /* 0x00016180ff1a77ac */ /* 0x000f220008000800 */
[----:B------:R-:W4:Y:S01]  /*11c0*/  LDCU UR4, c[0x0][0xb20] ;  /* 0x00016400ff0477ac */ /* 0x000f220008000800 */
[----:B------:R-:W4:Y:S01]  /*11d0*/  LDCU.64 UR8, c[0x0][0xb28] ;  /* 0x00016500ff0877ac */ /* 0x000f220008000a00 */
[----:B-1----:R-:W-:Y:S02]  /*11e0*/  UISETP.NE.AND UP0, UPT, UR14, 0x1, UPT ;  /* 0x000000010e00788c */ /* 0x002fe4000bf05270 */
[----:B---3--:R-:W-:Y:S02]  /*11f0*/  UIMAD.WIDE.U32 UR10, UR5, UR15, URZ ;  /* 0x0000000f050a72a5 */ /* 0x008fe4000f8e00ff */
[----:B--2---:R-:W-:-:S02]  /*1200*/  UIMAD.WIDE.U32 UR22, UR6, UR12, URZ ;  /* 0x0000000c061672a5 */ /* 0x004fc4000f8e00ff */
[----:B----4-:R-:W-:Y:S02]  /*1210*/  UISETP.NE.AND UP1, UPT, UR26, 0x1, UPT ;  /* 0x000000011a00788c */ /* 0x010fe4000bf25270 */
[----:B------:R-:W-:Y:S01]  /*1220*/  UISETP.NE.AND UP2, UPT, UR21, 0x1, UPT ;  /* 0x000000011500788c */ /* 0x000fe2000bf45270 */
[----:B------:R-:W-:Y:S02]  /*1230*/  UMOV UR10, UR11 ;  /* 0x0000000b000a7c82 */ /* 0x000fe40008000000 */
[----:B------:R-:W-:Y:S01]  /*1240*/  UMOV UR22, UR23 ;  /* 0x0000001700167c82 */ /* 0x000fe20008000000 */
[----:B------:R-:W-:Y:S02]  /*1250*/  @UP0 USHF.R.U32.HI UR5, URZ, UR4, UR10 ;  /* 0x00000004ff050299 */ /* 0x000fe4000801160a */
[----:B------:R-:W-:Y:S02]  /*1260*/  UIMAD.WIDE.U32 UR24, UR20, UR15, URZ ;  /* 0x0000000f141872a5 */ /* 0x000fe4000f8e00ff */
[----:B------:R-:W-:-:S02]  /*1270*/  UIMAD.WIDE.U32 UR10, UR5, UR8, URZ ;  /* 0x00000008050a72a5 */ /* 0x000fc4000f8e00ff */
[----:B------:R-:W-:Y:S02]  /*1280*/  @UP1 USHF.R.U32.HI UR6, URZ, UR13, UR22 ;  /* 0x0000000dff061299 */ /* 0x000fe40008011616 */
[----:B------:R-:W-:Y:S02]  /*1290*/  UIMAD.WIDE.U32 UR18, UR16, UR12, URZ ;  /* 0x0000000c101272a5 */ /* 0x000fe4000f8e00ff */
[----:B------:R-:W-:Y:S01]  /*12a0*/  UIMAD.WIDE.U32 UR22, UR6, UR8, URZ ;  /* 0x00000008061672a5 */ /* 0x000fe2000f8e00ff */
[----:B------:R-:W-:Y:S01]  /*12b0*/  UMOV UR24, UR25 ;  /* 0x0000001900187c82 */ /* 0x000fe20008000000 */
[----:B------:R-:W-:Y:S01]  /*12c0*/  UMOV UR10, UR11 ;  /* 0x0000000b000a7c82 */ /* 0x000fe20008000000 */
[----:B------:R-:W-:Y:S02]  /*12d0*/  USHF.R.U32.HI UR24, URZ, UR4, UR24 ;  /* 0x00000004ff187299 */ /* 0x000fe40008011618 */
[----:B------:R-:W-:Y:S02]  /*12e0*/  @UP2 USHF.R.U32.HI UR5, URZ, UR9, UR10 ;  /* 0x00000009ff052299 */ /* 0x000fe4000801160a */
[----:B------:R-:W-:Y:S01]  /*12f0*/  UMOV UR7, UR23 ;  /* 0x0000001700077c82 */ /* 0x000fe20008000000 */
[----:B------:R-:W-:Y:S01]  /*1300*/  UMOV UR18, UR19 ;  /* 0x0000001300127c82 */ /* 0x000fe20008000000 */
[----:B------:R-:W-:-:S02]  /*1310*/  @UP2 USHF.R.U32.HI UR6, URZ, UR9, UR7 ;  /* 0x00000009ff062299 */ /* 0x000fc40008011607 */
[----:B------:R-:W-:Y:S02]  /*1320*/  USHF.R.U32.HI UR18, URZ, UR13, UR18 ;  /* 0x0000000dff127299 */ /* 0x000fe40008011612 */
[----:B------:R-:W-:Y:S02]  /*1330*/  USEL UR4, UR20, UR24, !UP0 ;  /* 0x0000001814047287 */ /* 0x000fe4000c000000 */
[----:B------:R-:W-:Y:S02]  /*1340*/  UIMAD UR7, UR5, UR21, URZ ;  /* 0x00000015050772a4 */ /* 0x000fe4000f8e02ff */
[----:B------:R-:W-:Y:S02]  /*1350*/  USEL UR5, UR16, UR18, !UP1 ;  /* 0x0000001210057287 */ /* 0x000fe4000c800000 */
[----:B------:R-:W-:Y:S02]  /*1360*/  UIMAD UR12, UR6, UR21, URZ ;  /* 0x00000015060c72a4 */ /* 0x000fe4000f8e02ff */
[----:B------:R-:W-:-:S02]  /*1370*/  UISETP.GE.AND UP0, UPT, UR4, UR7, UPT ;  /* 0x000000070400728c */ /* 0x000fc4000bf06270 */
[----:B------:R-:W-:Y:S02]  /*1380*/  UIMAD.WIDE.U32 UR10, UR4, UR8, URZ ;  /* 0x00000008040a72a5 */ /* 0x000fe4000f8e00ff */
[----:B------:R-:W-:Y:S02]  /*1390*/  UISETP.GE.OR UP0, UPT, UR5, UR12, UP0 ;  /* 0x0000000c0500728c */ /* 0x000fe40008706670 */
[----:B------:R-:W-:Y:S02]  /*13a0*/  UIMAD.WIDE.U32 UR12, UR5, UR8, URZ ;  /* 0x00000008050c72a5 */ /* 0x000fe4000f8e00ff */
[----:B------:R-:W-:Y:S01]  /*13b0*/  UIADD3 UR10, UPT, UPT, -UR4, URZ, URZ ;  /* 0x000000ff040a7290 */ /* 0x000fe2000fffe1ff */
[----:B------:R-:W-:Y:S01]  /*13c0*/  UMOV UR8, UR11 ;  /* 0x0000000b00087c82 */ /* 0x000fe20008000000 */
[----:B------:R-:W-:Y:S02]  /*13d0*/  UIADD3 UR11, UPT, UPT, -UR5, URZ, URZ ;  /* 0x000000ff050b7290 */ /* 0x000fe4000fffe1ff */
[----:B------:R-:W-:-:S03]  /*13e0*/  USHF.R.U32.HI UR8, URZ, UR9, UR8 ;  /* 0x00000009ff087299 */ /* 0x000fc60008011608 */
[----:B------:R-:W-:Y:S01]  /*13f0*/  @!UP0 UMOV UR7, UR13 ;  /* 0x0000000d00078c82 */ /* 0x000fe20008000000 */
[----:B------:R-:W-:Y:S02]  /*1400*/  UIMAD UR20, UR14, UR10, UR20 ;  /* 0x0000000a0e1472a4 */ /* 0x000fe4000f8e0214 */
[----:B------:R-:W-:Y:S02]  /*1410*/  USEL UR8, UR4, UR8, !UP2 ;  /* 0x0000000804087287 */ /* 0x000fe4000d000000 */
[----:B------:R-:W-:Y:S02]  /*1420*/  @!UP0 USHF.R.U32.HI UR7, URZ, UR9, UR7 ;  /* 0x00000009ff078299 */ /* 0x000fe40008011607 */
[----:B------:R-:W-:Y:S02]  /*1430*/  UIADD3 UR9, UPT, UPT, -UR8, URZ, URZ ;  /* 0x000000ff08097290 */ /* 0x000fe4000fffe1ff */
[----:B------:R-:W-:Y:S02]  /*1440*/  @!UP0 USEL UR7, UR5, UR7, !UP2 ;  /* 0x0000000705078287 */ /* 0x000fe4000d000000 */
[----:B------:R-:W-:-:S02]  /*1450*/  UIMAD UR9, UR21, UR9, UR4 ;  /* 0x00000009150972a4 */ /* 0x000fc4000f8e0204 */
[----:B------:R-:W-:Y:S02]  /*1460*/  @!UP0 UIADD3 UR8, UPT, UPT, UR8, -UR7, URZ ;  /* 0x8000000708088290 */ /* 0x000fe4000fffe0ff */
[----:B------:R-:W-:Y:S02]  /*1470*/  @!UP0 UIMAD UR6, UR9, UR6, UR7 ;  /* 0x00000006090682a4 */ /* 0x000fe4000f8e0207 */
[----:B------:R-:W-:Y:S02]  /*1480*/  @!UP0 UIMAD UR4, UR8, UR21, UR5 ;  /* 0x00000015080482a4 */ /* 0x000fe4000f8e0205 */
[----:B------:R-:W-:Y:S02]  /*1490*/  UIMAD UR16, UR26, UR11, UR16 ;  /* 0x0000000b1a1072a4 */ /* 0x000fe4000f8e0210 */
[----:B------:R-:W-:Y:S01]  /*14a0*/  UIMAD UR20, UR4, UR14, UR20 ;  /* 0x0000000e041472a4 */ /* 0x000fe2000f8e0214 */
[----:B------:R-:W-:Y:S02]  /*14b0*/  @!UP0 UMOV UR5, UR6 ;  /* 0x0000000600058c82 */ /* 0x000fe40008000000 */
[----:B------:R-:W-:-:S12]  /*14c0*/  UIMAD UR16, UR5, UR26, UR16 ;  /* 0x0000001a051072a4 */ /* 0x000fd8000f8e0210 */
.L_x_18:
[----:B------:R-:W-:Y:S02]  /*14d0*/  UISETP.NE.AND UP1, UPT, UR27, 0x1, UPT ;  /* 0x000000011b00788c */ /* 0x000fe4000bf25270 */
[----:B------:R-:W-:Y:S02]  /*14e0*/  UISETP.NE.AND UP0, UPT, UR17, 0x2, UPT ;  /* 0x000000021100788c */ /* 0x000fe4000bf05270 */
[----:B------:R-:W-:-:S05]  /*14f0*/  ULOP3.LUT UR28, UR28, 0x800, URZ, 0xc0, !UPT ;  /* 0x000008001c1c7892 */ /* 0x000fca000f8ec0ff */
[----:B------:R-:W-:Y:S07]  /*1500*/  BRA.U UP1, `(.L_x_19) ;  /* 0x0000000101447547 */ /* 0x000fee000b800000 */
[----:B------:R-:W1:Y:S01]  /*1510*/  LDCU.128 UR8, c[0x0][0xb10] ;  /* 0x00016200ff0877ac */ /* 0x000e620008000c00 */
[----:B------:R-:W2:Y:S01]  /*1520*/  LDCU UR12, c[0x0][0xb0c] ;  /* 0x00016180ff0c77ac */ /* 0x000ea20008000800 */
[----:B------:R-:W3:Y:S01]  /*1530*/  LDCU UR13, c[0x0][0xb20] ;  /* 0x00016400ff0d77ac */ /* 0x000ee20008000800 */
[----:B-1----:R-:W-:Y:S02]  /*1540*/  UIMAD.WIDE.U32 UR6, UR16, UR8, URZ ;  /* 0x00000008100672a5 */ /* 0x002fe4000f8e00ff */
[----:B------:R-:W-:Y:S02]  /*1550*/  UIMAD.WIDE.U32 UR4, UR20, UR11, URZ ;  /* 0x0000000b140472a5 */ /* 0x000fe4000f8e00ff */
[----:B--2---:R-:W-:Y:S02]  /*1560*/  UISETP.NE.AND UP2, UPT, UR12, 0x1, UPT ;  /* 0x000000010c00788c */ /* 0x004fe4000bf45270 */
[----:B------:R-:W-:Y:S01]  /*1570*/  UISETP.NE.AND UP1, UPT, UR10, 0x1, UPT ;  /* 0x000000010a00788c */ /* 0x000fe2000bf25270 */
[----:B------:R-:W-:-:S02]  /*1580*/  UMOV UR6, UR7 ;  /* 0x0000000700067c82 */ /* 0x000fc40008000000 */
[----:B------:R-:W-:Y:S01]  /*1590*/  UMOV UR4, UR5 ;  /* 0x0000000500047c82 */ /* 0x000fe20008000000 */
[----:B------:R-:W-:Y:S02]  /*15a0*/  USHF.R.U32.HI UR6, URZ, UR9, UR6 ;  /* 0x00000009ff067299 */ /* 0x000fe40008011606 */
[----:B---3--:R-:W-:Y:S02]  /*15b0*/  USHF.R.U32.HI UR4, URZ, UR13, UR4 ;  /* 0x0000000dff047299 */ /* 0x008fe40008011604 */
[----:B------:R-:W-:Y:S02]  /*15c0*/  USEL UR5, UR16, UR6, !UP2 ;  /* 0x0000000610057287 */ /* 0x000fe4000d000000 */
[----:B------:R-:W-:-:S04]  /*15d0*/  USEL UR4, UR20, UR4, !UP1 ;  /* 0x0000000414047287 */ /* 0x000fc8000c800000 */
[----:B------:R-:W-:Y:S02]  /*15e0*/  UIADD3 UR6, UPT, UPT, UR5, -UR4, URZ ;  /* 0x8000000405067290 */ /* 0x000fe4000fffe0ff */
[----:B------:R-:W-:Y:S02]  /*15f0*/  UIADD3 UR4, UPT, UPT, -UR5, UR4, URZ ;  /* 0x0000000405047290 */ /* 0x000fe4000fffe1ff */
[----:B------:R-:W-:Y:S02]  /*1600*/  UIMAD UR20, UR6, UR10, UR20 ;  /* 0x0000000a061472a4 */ /* 0x000fe4000f8e0214 */
[----:B------:R-:W-:-:S12]  /*1610*/  UIMAD UR16, UR4, UR12, UR16 ;  /* 0x0000000c041072a4 */ /* 0x000fd8000f8e0210 */
.L_x_19:
[----:B------:R-:W-:Y:S05]  /*1620*/  BRA.U !UP5, `(.L_x_20) ;  /* 0x000000010d0c7547 */ /* 0x000fea000b800000 */
[----:B------:R-:W-:Y:S01]  /*1630*/  UCGABAR_WAIT ;  /* 0x0000000000007dc7 */ /* 0x000fe20008000000 */
[----:B------:R-:W-:Y:S01]  /*1640*/  CCTL.IVALL ;  /* 0x00000000ff00798f */ /* 0x000fe20002000000 */
[----:B------:R-:W-:Y:S05]  /*1650*/  BRA `(.L_x_21) ;  /* 0x0000000000047947 */ /* 0x000fea0003800000 */
.L_x_20:
[----:B------:R-:W-:Y:S06]  /*1660*/  BAR.SYNC.DEFER_BLOCKING 0x0 ;  /* 0x0000000000007b1d */ /* 0x000fec0000010000 */
.L_x_21:
[----:B------:R-:W-:Y:S05]  /*1670*/  BRA.U UP0, `(.L_x_22) ;  /* 0x0000001100dc7547 */ /* 0x000fea000b800000 */
[----:B------:R-:W1:Y:S01]  /*1680*/  LDCU UR6, c[0x0][0x38c] ;  /* 0x00007180ff0677ac */ /* 0x000e620008000800 */
[----:B------:R-:W2:Y:S01]  /*1690*/  S2UR UR8, SR_CgaCtaId ;  /* 0x00000000000879c3 */ /* 0x000ea20000008800 */
[----:B------:R-:W-:Y:S01]  /*16a0*/  PLOP3.LUT P1, PT, PT, PT, UP3, 0x80, 0x8 ;  /* 0x000000000008781c */ /* 0x000fe20003f2f038 */
[----:B------:R-:W-:Y:S01]  /*16b0*/  IMAD.MOV.U32 R12, RZ, RZ, 0x1 ;  /* 0x00000001ff0c7424 */ /* 0x000fe200078e00ff */
[----:B------:R-:W-:Y:S01]  /*16c0*/  UMOV UR7, 0x400 ;  /* 0x0000040000077882 */ /* 0x000fe20000000000 */
[----:B------:R-:W-:Y:S01]  /*16d0*/  UISETP.NE.AND UP1, UPT, UR17, URZ, UPT ;  /* 0x000000ff1100728c */ /* 0x000fe2000bf25270 */
[----:B------:R-:W-:Y:S02]  /*16e0*/  ISETP.EQ.OR P2, PT, R0, RZ, P3 ;  /* 0x000000ff0000720c */ /* 0x000fe40001f42670 */
[----:B------:R-:W-:Y:S02]  /*16f0*/  CS2R R10, SRZ ;  /* 0x00000000000a7805 */ /* 0x000fe4000001ff00 */
[----:B------:R-:W-:Y:S01]  /*1700*/  PLOP3.LUT P1, PT, P1, PT, PT, 0x8, 0x80 ;  /* 0x000000000080781c */ /* 0x000fe20000f2e170 */
[----:B------:R-:W-:Y:S01]  /*1710*/  IMAD.MOV.U32 R9, RZ, RZ, RZ ;  /* 0x000000ffff097224 */ /* 0x000fe200078e00ff */
[----:B------:R-:W3:Y:S01]  /*1720*/  LDCU UR40, c[0x0][0x370] ;  /* 0x00006e00ff2877ac */ /* 0x000ee20008000800 */
[----:B------:R-:W-:Y:S01]  /*1730*/  IMAD.MOV.U32 R8, RZ, RZ, 0x1 ;  /* 0x00000001ff087424 */ /* 0x000fe200078e00ff */
[----:B------:R-:W4:Y:S01]  /*1740*/  LDCU.64 UR26, c[0x0][0x348] ;  /* 0x00006900ff1a77ac */ /* 0x000f220008000a00 */
[----:B-1----:R-:W-:-:S02]  /*1750*/  UIADD3 UR5, UPT, UPT, UR6, 0x3f, URZ ;  /* 0x0000003f06057890 */ /* 0x002fc4000fffe0ff */
[----:B------:R-:W-:Y:S02]  /*1760*/  USHF.R.U32.HI UR45, URZ, 0x6, UR28 ;  /* 0x00000006ff2d7899 */ /* 0x000fe4000801161c */
[----:B------:R-:W-:Y:S02]  /*1770*/  USHF.R.S32.HI UR4, URZ, 0x1f, UR5 ;  /* 0x0000001fff047899 */ /* 0x000fe40008011405 */
[----:B------:R-:W-:Y:S02]  /*1780*/  UIADD3 UR46, UPT, UPT, UR6, 0x7e, URZ ;  /* 0x0000007e062e7890 */ /* 0x000fe4000fffe0ff */
[----:B------:R-:W-:Y:S02]  /*1790*/  ULEA.HI UR4, UR4, UR5, URZ, 0x6 ;  /* 0x0000000504047291 */ /* 0x000fe4000f8f30ff */
[----:B--2---:R-:W-:Y:S02]  /*17a0*/  ULEA UR7, UR8, UR7, 0x18 ;  /* 0x0000000708077291 */ /* 0x004fe4000f8ec0ff */
[----:B------:R-:W-:-:S02]  /*17b0*/  USHF.R.S32.HI UR43, URZ, 0x6, UR4 ;  /* 0x00000006ff2b7899 */ /* 0x000fc40008011404 */
[----:B------:R-:W-:Y:S02]  /*17c0*/  UIADD3 UR4, UPT, UPT, UR6, -0x1, URZ ;  /* 0xffffffff06047890 */ /* 0x000fe4000fffe0ff */
[----:B------:R-:W-:Y:S02]  /*17d0*/  UISETP.LT.U32.AND UP0, UPT, UR43, 0x5, UPT ;  /* 0x000000052b00788c */ /* 0x000fe4000bf01070 */
[----:B------:R-:W-:Y:S02]  /*17e0*/  UISETP.GE.U32.AND UP2, UPT, UR4, -0x7f, UPT ;  /* 0xffffff810400788c */ /* 0x000fe4000bf46070 */
[----:B------:R-:W-:Y:S01]  /*17f0*/  USEL UR41, UR43, 0x5, UP0 ;  /* 0x000000052b297887 */ /* 0x000fe20008000000 */
[----:B------:R-:W1:Y:S03]  /*1800*/  LDCU UR39, c[0x0][0x374] ;  /* 0x00006e80ff2777ac */ /* 0x000e660008000800 */
[----:B------:R-:W-:-:S02]  /*1810*/  UIADD3 UR21, UPT, UPT, UR41, -0x1, URZ ;  /* 0xffffffff29157890 */ /* 0x000fc4000fffe0ff */
[----:B------:R-:W-:-:S03]  /*1820*/  USEL UR24, UR48, 0x2, UP1 ;  /* 0x0000000230187887 */ /* 0x000fc60008800000 */
[----:B------:R-:W-:Y:S02]  /*1830*/  @UP2 UIADD3 UR21, UPT, UPT, UR41, URZ, URZ ;  /* 0x000000ff29152290 */ /* 0x000fe4000fffe0ff */
[----:B------:R-:W-:Y:S02]  /*1840*/  UIADD3 UR29, UPT, UPT, UR7, 0x6400, UR28 ;  /* 0x00006400071d7890 */ /* 0x000fe4000fffe01c */
[----:B------:R-:W-:Y:S02]  /*1850*/  UIADD3 UR44, UPT, UPT, UR43, -UR41, URZ ;  /* 0x800000292b2c7290 */ /* 0x000fe4000fffe0ff */
[----:B------:R-:W-:Y:S01]  /*1860*/  UIADD3 UR21, UPT, UPT, UR21, 0x1, URZ ;  /* 0x0000000115157890 */ /* 0x000fe2000fffe0ff */
[----:B---34-:R-:W-:-:S11]  /*1870*/  UMOV UR5, URZ ;  /* 0x000000ff00057c82 */ /* 0x018fd60008000000 */
.L_x_42:
[----:B------:R-:W2:Y:S02]  /*1880*/  S2UR UR4, SR_CgaCtaId ;  /* 0x00000000000479c3 */ /* 0x000ea40000008800 */
[----:B--2---:R-:W-:-:S09]  /*1890*/  UISETP.NE.AND UP0, UPT, UR4, URZ, UPT ;  /* 0x000000ff0400728c */ /* 0x004fd2000bf05270 */
[----:B-1----:R-:W-:Y:S05]  /*18a0*/  BRA.U UP0, `(.L_x_23) ;  /* 0x0000000100287547 */ /* 0x002fea000b800000 */
[----:B------:R-:W-:Y:S02]  /*18b0*/  LEA R0, R9, UR7, 0x3 ;  /* 0x0000000709007c11 */ /* 0x000fe4000f8e18ff */
[----:B------:R-:W-:-:S04]  /*18c0*/  SHF.L.U32 R3, R8, 0x1f, RZ ;  /* 0x0000001f08037819 */ /* 0x000fc800000006ff */
[----:B------:R-:W2:Y:S02]  /*18d0*/  SYNCS.PHASECHK.TRANS64.TRYWAIT P0, [R0+URZ+0x110], R3 ;  /* 0x00011003000075a7 */ /* 0x000ea400080011ff */
[----:B--2---:R-:W-:Y:S05]  /*18e0*/  @!P0 BRA `(.L_x_24) ;  /* 0x0000007c00788947 */ /* 0x004fea0003800000 */
.L_x_133:
[----:B------:R3:W-:Y:S01]  /*18f0*/  SYNCS.ARRIVE.TRANS64.A1T0 RZ, [R0+URZ+0x100], RZ ;  /* 0x000100ff00ff79a7 */ /* 0x0007e200081000ff */
[----:B------:R-:W-:-:S05]  /*1900*/  VIADD R9, R9, 0x1 ;  /* 0x0000000109097836 */ /* 0x000fca0000000000 */
[----:B------:R-:W-:-:S04]  /*1910*/  ISETP.NE.AND P0, PT, R9, 0x2, PT ;  /* 0x000000020900780c */ /* 0x000fc80003f05270 */
[----:B--2---:R-:W-:Y:S02]  /*1920*/  SEL R3, RZ, 0x1, P0 ;  /* 0x00000001ff037807 */ /* 0x004fe40000000000 */
[----:B------:R-:W-:Y:S02]  /*1930*/  SEL R9, R9, RZ, P0 ;  /* 0x000000ff09097207 */ /* 0x000fe40000000000 */
[----:B------:R-:W-:-:S07]  /*1940*/  LOP3.LUT R8, R8, R3, RZ, 0x3c, !PT ;  /* 0x0000000308087212 */ /* 0x000fce00078e3cff */
.L_x_23:
[----:B------:R-:W-:Y:S01]  /*1950*/  ULEA UR4, UR5, UR7, 0x3 ;  /* 0x0000000705047291 */ /* 0x000fe2000f8e18ff */
[----:B---3--:R-:W-:Y:S01]  /*1960*/  SHF.L.U32 R0, R12, 0x1f, RZ ;  /* 0x0000001f0c007819 */ /* 0x008fe200000006ff */
[----:B------:R-:W-:Y:S02]  /*1970*/  UISETP.GE.U32.AND UP0, UPT, UR46, 0x7f, UPT ;  /* 0x0000007f2e00788c */ /* 0x000fe4000bf06070 */
[----:B------:R-:W-:Y:S02]  /*1980*/  USHF.L.U32 UR11, UR20, 0x8, URZ ;  /* 0x00000008140b7899 */ /* 0x000fe400080006ff */
[----:B------:R-:W-:Y:S01]  /*1990*/  ULEA UR35, UR16, UR45, 0x6 ;  /* 0x0000002d10237291 */ /* 0x000fe2000f8e30ff */
[----:B------:R-:W-:Y:S02]  /*19a0*/  UMOV UR13, URZ ;  /* 0x000000ff000d7c82 */ /* 0x000fe40008000000 */
[----:B------:R2:W3:Y:S02]  /*19b0*/  SYNCS.PHASECHK.TRANS64.TRYWAIT P0, [UR4+0x28], R0 ;  /* 0x00002800ff0075a7 */ /* 0x0004e40008001104 */
[----:B------:R-:W-:Y:S07]  /*19c0*/  BRA.U !UP0, `(.L_x_25) ;  /* 0x0000000108bc7547 */ /* 0x000fee000b800000 */
[----:B------:R-:W-:Y:S01]  /*19d0*/  UMOV UR6, URZ ;  /* 0x000000ff00067c82 */ /* 0x000fe20008000000 */
[----:B------:R-:W-:-:S05]  /*19e0*/  UMOV UR4, UR5 ;  /* 0x0000000500047c82 */ /* 0x000fca0008000000 */
.L_x_31:
[----:B------:R-:W-:Y:S01]  /*19f0*/  ULEA UR33, UR4, UR7, 0x3 ;  /* 0x0000000704217291 */ /* 0x000fe2000f8e18ff */
[----:B---3--:R-:W-:Y:S01]  /*1a00*/  @!P3 MOV R2, 0x5000 ;  /* 0x000050000002b802 */ /* 0x008fe20000000f00 */
[----:B-1-3--:R-:W-:Y:S10]  /*1a10*/  @P0 BRA `(.L_x_26) ;  /* 0x00000000000c0947 */ /* 0x00aff40003800000 */
[----:B------:R-:W-:-:S04]  /*1a20*/  SHF.L.U32 R3, R12, 0x1f, RZ ;  /* 0x0000001f0c037819 */ /* 0x000fc800000006ff */
[----:B------:R-:W3:Y:S02]  /*1a30*/  SYNCS.PHASECHK.TRANS64.TRYWAIT P0, [UR33+0x28], R3 ;  /* 0x00002803ff0075a7 */ /* 0x000ee40008001121 */
[----:B---3--:R-:W-:Y:S05]  /*1a40*/  @!P0 BRA `(.L_x_27) ;  /* 0x0000007c00348947 */ /* 0x008fea0003800000 */
.L_x_26:
[----:B------:R3:W-:Y:S01]  /*1a50*/  @!P3 SYNCS.ARRIVE.TRANS64 RZ, [UR33], R2 ;  /* 0x00000002ffffb9a7 */ /* 0x0007e20008000021 */
[----:B------:R-:W-:-:S04]  /*1a60*/  ULOP3.LUT UR5, UR24, 0x2, URZ, 0xfc, !UPT ;  /* 0x0000000218057892 */ /* 0x000fc8000f8efcff */
[----:B------:R-:W-:-:S09]  /*1a70*/  UISETP.NE.AND UP0, UPT, UR5, 0x2, UPT ;  /* 0x000000020500788c */ /* 0x000fd2000bf05270 */
[----:B------:R-:W-:Y:S05]  /*1a80*/  BRA.U UP0, `(.L_x_28) ;  /* 0x0000000100047547 */ /* 0x000fea000b800000 */
[----:B-1----:R-:W-:Y:S05]  /*1a90*/  BPT.TRAP 0x1 ;  /* 0x000000040000795c */ /* 0x002fea0000300000 */
.L_x_28:
[----:B------:R-:W-:Y:S04]  /*1aa0*/  BSSY.RECONVERGENT B0, `(.L_x_29) ;  /* 0x0000003000007945 */ /* 0x000fe80003800200 */
[----:B------:R-:W-:Y:S05]  /*1ab0*/  @P2 BRA `(.L_x_30) ;  /* 0x0000000000042947 */ /* 0x000fea0003800000 */
[----:B-1----:R-:W-:Y:S05]  /*1ac0*/  BPT.TRAP 0x1 ;  /* 0x000000040000795c */ /* 0x002fea0000300000 */
.L_x_30:
[----:B-1----:R-:W-:Y:S05]  /*1ad0*/  BSYNC.RECONVERGENT B0 ;  /* 0x0000000000007941 */ /* 0x002fea0003800200 */
.L_x_29:
[----:B------:R-:W-:Y:S02]  /*1ae0*/  UIADD3 UR5, UPT, UPT, UR4, 0x1, URZ ;  /* 0x0000000104057890 */ /* 0x000fe4000fffe0ff */
[----:B------:R-:W-:Y:S02]  /*1af0*/  ULEA UR32, UR4, UR28, 0xc ;  /* 0x0000001c04207291 */ /* 0x000fe4000f8e60ff */
[----:B------:R-:W-:Y:S02]  /*1b00*/  UISETP.NE.AND UP0, UPT, UR5, 0x5, UPT ;  /* 0x000000050500788c */ /* 0x000fe4000bf05270 */
[----:B------:R-:W-:Y:S02]  /*1b10*/  UIADD3 UR16, UP1, UPT, UR26, 0x80, URZ ;  /* 0x000000801a107890 */ /* 0x000fe4000ff3e0ff */
[----:B------:R-:W-:Y:S02]  /*1b20*/  USEL UR9, URZ, 0x1, UP0 ;  /* 0x00000001ff097887 */ /* 0x000fe40008000000 */
[----:B------:R-:W-:-:S02]  /*1b30*/  USEL UR5, UR5, URZ, UP0 ;  /* 0x000000ff05057287 */ /* 0x000fc40008000000 */
[----:B------:R-:W-:Y:S02]  /*1b40*/  UIADD3 UR14, UP0, UPT, UR26, 0x180, URZ ;  /* 0x000001801a0e7890 */ /* 0x000fe4000ff1e0ff */
[----:B------:R-:W-:Y:S01]  /*1b50*/  ULEA UR8, UR5, UR7, 0x3 ;  /* 0x0000000705087291 */ /* 0x000fe2000f8e18ff */
[----:B------:R-:W-:Y:S01]  /*1b60*/  LOP3.LUT R12, R12, UR9, RZ, 0x3c, !PT ;  /* 0x000000090c0c7c12 */ /* 0x000fe2000f8e3cff */
[----:B------:R-:W-:Y:S02]  /*1b70*/  USHF.L.U32 UR34, UR6, 0x6, URZ ;  /* 0x0000000606227899 */ /* 0x000fe400080006ff */
[----:B------:R-:W-:Y:S01]  /*1b80*/  UIADD3.X UR17, UPT, UPT, URZ, UR27, URZ, UP1, !UPT ;  /* 0x0000001bff117290 */ /* 0x000fe20008ffe4ff */
[----:B--2---:R-:W-:Y:S01]  /*1b90*/  SHF.L.U32 R0, R12, 0x1f, RZ ;  /* 0x0000001f0c007819 */ /* 0x004fe200000006ff */
[----:B------:R-:W-:Y:S02]  /*1ba0*/  UIADD3 UR32, UPT, UPT, UR7, 0x6400, UR32 ;  /* 0x0000640007207890 */ /* 0x000fe4000fffe020 */
[----:B------:R-:W-:Y:S01]  /*1bb0*/  UIADD3.X UR15, UPT, UPT, URZ, UR27, URZ, UP0, !UPT ;  /* 0x0000001bff0f7290 */ /* 0x000fe200087fe4ff */
[----:B------:R4:W1:Y:S01]  /*1bc0*/  SYNCS.PHASECHK.TRANS64.TRYWAIT P0, [UR8+0x28], R0 ;  /* 0x00002800ff0075a7 */ /* 0x0008620008001108 */
[----:B------:R-:W-:Y:S01]  /*1bd0*/  ULEA UR8, UR4, UR7, 0xe ;  /* 0x0000000704087291 */ /* 0x000fe2000f8e70ff */
[----:B------:R-:W-:Y:S01]  /*1be0*/  UMOV UR13, 0x30000 ;  /* 0x00030000000d7882 */ /* 0x000fe20000000000 */
[----:B------:R-:W-:-:S02]  /*1bf0*/  UMOV UR18, 0x0 ;  /* 0x0000000000127882 */ /* 0x000fc40000000000 */
[----:B------:R-:W-:Y:S01]  /*1c00*/  UIADD3 UR8, UPT, UPT, UR8, 0xb400, URZ ;  /* 0x0000b40008087890 */ /* 0x000fe2000fffe0ff */
[----:B------:R-:W-:Y:S01]  /*1c10*/  UMOV UR19, 0x10000000 ;  /* 0x1000000000137882 */ /* 0x000fe20000000000 */
[----:B------:R-:W-:Y:S01]  /*1c20*/  UMOV UR12, UR36 ;  /* 0x00000024000c7c82 */ /* 0x000fe20008000000 */
[----:B------:R-:W-:Y:S01]  /*1c30*/  UMOV UR9, UR33 ;  /* 0x0000002100097c82 */ /* 0x000fe20008000000 */
[----:B------:R-:W-:Y:S01]  /*1c40*/  UMOV UR10, UR34 ;  /* 0x00000022000a7c82 */ /* 0x000fe20008000000 */
[----:B------:R2:W-:Y:S01]  /*1c50*/  UTMALDG.3D.MULTICAST [UR32], [UR16], UR13, desc[UR18] ;  /* 0x00001220100073b4 */ /* 0x0005e2000801180d */
[----:B------:R-:W-:Y:S01]  /*1c60*/  UIADD3 UR6, UPT, UPT, UR6, 0x1, URZ ;  /* 0x0000000106067890 */ /* 0x000fe2000fffe0ff */
[----:B------:R-:W-:-:S03]  /*1c70*/  UMOV UR4, UR5 ;  /* 0x0000000500047c82 */ /* 0x000fc60008000000 */
[----:B------:R-:W-:Y:S01]  /*1c80*/  UISETP.NE.AND UP0, UPT, UR6, UR21, UPT ;  /* 0x000000150600728c */ /* 0x000fe2000bf05270 */
[----:B------:R4:W-:Y:S01]  /*1c90*/  UTMALDG.3D [UR8], [UR14], desc[UR18] ;  /* 0x000012080e0075b4 */ /* 0x0009e20008011000 */
[----:B--2---:R-:W-:-:S07]  /*1ca0*/  UMOV UR13, UR21 ;  /* 0x00000015000d7c82 */ /* 0x004fce0008000000 */
[----:B----4-:R-:W-:Y:S05]  /*1cb0*/  BRA.U UP0, `(.L_x_31) ;  /* 0xfffffffd004c7547 */ /* 0x010fea000b83ffff */
.L_x_25:
[----:B------:R-:W-:Y:S01]  /*1cc0*/  ULEA UR4, UR5, UR7, 0x3 ;  /* 0x0000000705047291 */ /* 0x000fe2000f8e18ff */
[----:B--2---:R-:W-:Y:S01]  /*1cd0*/  SHF.L.U32 R0, R12, 0x1f, RZ ;  /* 0x0000001f0c007819 */ /* 0x004fe200000006ff */
[----:B------:R-:W-:Y:S01]  /*1ce0*/  @!P1 SYNCS.ARRIVE.TRANS64.A1T0 RZ, [UR7+0x98], RZ ;  /* 0x000098ffffff99a7 */ /* 0x000fe20008100007 */
[----:B------:R-:W-:-:S06]  /*1cf0*/  UISETP.GT.AND UP0, UPT, UR43, UR41, UPT ;  /* 0x000000292b00728c */ /* 0x000fcc000bf04270 */
[----:B-1-3--:R1:W2:Y:S03]  /*1d00*/  SYNCS.PHASECHK.TRANS64.TRYWAIT P0, [UR4+0x28], R0 ;  /* 0x00002800ff0075a7 */ /* 0x00a2a60008001104 */
[----:B------:R-:W-:Y:S05]  /*1d10*/  BRA.U !UP0, `(.L_x_32) ;  /* 0x0000000108bc7547 */ /* 0x000fea000b800000 */
[----:B------:R-:W-:Y:S01]  /*1d20*/  UIADD3 UR25, UPT, UPT, UR44, UR13, URZ ;  /* 0x0000000d2c197290 */ /* 0x000fe2000fffe0ff */
[----:B------:R-:W-:-:S11]  /*1d30*/  UMOV UR4, UR5 ;  /* 0x0000000500047c82 */ /* 0x000fd60008000000 */
.L_x_38:
[----:B------:R-:W-:Y:S01]  /*1d40*/  ULEA UR17, UR4, UR7, 0x3 ;  /* 0x0000000704117291 */ /* 0x000fe2000f8e18ff */
[----:B--2---:R-:W-:Y:S01]  /*1d50*/  @!P3 MOV R2, 0x5000 ;  /* 0x000050000002b802 */ /* 0x004fe20000000f00 */
[----:B--2-4-:R-:W-:Y:S10]  /*1d60*/  @P0 BRA `(.L_x_33) ;  /* 0x00000000000c0947 */ /* 0x014ff40003800000 */
[----:B------:R-:W-:-:S04]  /*1d70*/  SHF.L.U32 R3, R12, 0x1f, RZ ;  /* 0x0000001f0c037819 */ /* 0x000fc800000006ff */
[----:B------:R-:W2:Y:S02]  /*1d80*/  SYNCS.PHASECHK.TRANS64.TRYWAIT P0, [UR17+0x28], R3 ;  /* 0x00002803ff0075a7 */ /* 0x000ea40008001111 */
[----:B--2---:R-:W-:Y:S05]  /*1d90*/  @!P0 BRA `(.L_x_34) ;  /* 0x0000007800788947 */ /* 0x004fea0003800000 */
.L_x_33:
[----:B------:R2:W-:Y:S01]  /*1da0*/  @!P3 SYNCS.ARRIVE.TRANS64 RZ, [UR17], R2 ;  /* 0x00000002ffffb9a7 */ /* 0x0005e20008000011 */
[----:B------:R-:W-:-:S04]  /*1db0*/  ULOP3.LUT UR5, UR24, 0x2, URZ, 0xfc, !UPT ;  /* 0x0000000218057892 */ /* 0x000fc8000f8efcff */
[----:B------:R-:W-:-:S09]  /*1dc0*/  UISETP.NE.AND UP0, UPT, UR5, 0x2, UPT ;  /* 0x000000020500788c */ /* 0x000fd2000bf05270 */
[----:B------:R-:W-:Y:S05]  /*1dd0*/  BRA.U UP0, `(.L_x_35) ;  /* 0x0000000100047547 */ /* 0x000fea000b800000 */
[----:B------:R-:W-:Y:S05]  /*1de0*/  BPT.TRAP 0x1 ;  /* 0x000000040000795c */ /* 0x000fea0000300000 */
.L_x_35:
[----:B------:R-:W-:Y:S04]  /*1df0*/  BSSY.RECONVERGENT B0, `(.L_x_36) ;  /* 0x0000003000007945 */ /* 0x000fe80003800200 */
[----:B------:R-:W-:Y:S05]  /*1e00*/  @P2 BRA `(.L_x_37) ;  /* 0x0000000000042947 */ /* 0x000fea0003800000 */
[----:B------:R-:W-:Y:S05]  /*1e10*/  BPT.TRAP 0x1 ;  /* 0x000000040000795c */ /* 0x000fea0000300000 */
.L_x_37:
[----:B------:R-:W-:Y:S05]  /*1e20*/  BSYNC.RECONVERGENT B0 ;  /* 0x0000000000007941 */ /* 0x000fea0003800200 */
.L_x_36:
[----:B------:R-:W-:Y:S02]  /*1e30*/  UIADD3 UR5, UPT, UPT, UR4, 0x1, URZ ;  /* 0x0000000104057890 */ /* 0x000fe4000fffe0ff */
[----:B------:R-:W-:Y:S02]  /*1e40*/  UIADD3 UR14, UP1, UPT, UR26, 0x80, URZ ;  /* 0x000000801a0e7890 */ /* 0x000fe4000ff3e0ff */
[----:B------:R-:W-:Y:S02]  /*1e50*/  UISETP.NE.AND UP0, UPT, UR5, 0x5, UPT ;  /* 0x000000050500788c */ /* 0x000fe4000bf05270 */
[----:B------:R-:W-:Y:S02]  /*1e60*/  USHF.L.U32 UR18, UR13, 0x6, URZ ;  /* 0x000000060d127899 */ /* 0x000fe400080006ff */
[----:B------:R-:W-:Y:S02]  /*1e70*/  USEL UR8, URZ, 0x1, UP0 ;  /* 0x00000001ff087887 */ /* 0x000fe40008000000 */
[----:B------:R-:W-:-:S02]  /*1e80*/  USEL UR5, UR5, URZ, UP0 ;  /* 0x000000ff05057287 */ /* 0x000fc40008000000 */
[----:B------:R-:W-:Y:S02]  /*1e90*/  UIADD3 UR22, UP0, UPT, UR26, 0x180, URZ ;  /* 0x000001801a167890 */ /* 0x000fe4000ff1e0ff */
[----:B------:R-:W-:Y:S01]  /*1ea0*/  LOP3.LUT R12, R12, UR8, RZ, 0x3c, !PT ;  /* 0x000000080c0c7c12 */ /* 0x000fe2000f8e3cff */
[----:B------:R-:W-:Y:S02]  /*1eb0*/  ULEA UR6, UR5, UR7, 0x3 ;  /* 0x0000000705067291 */ /* 0x000fe4000f8e18ff */
[----:B------:R-:W-:Y:S01]  /*1ec0*/  ULEA UR8, UR4, UR7, 0xe ;  /* 0x0000000704087291 */ /* 0x000fe2000f8e70ff */
[----:B-1----:R-:W-:Y:S01]  /*1ed0*/  SHF.L.U32 R0, R12, 0x1f, RZ ;  /* 0x0000001f0c007819 */ /* 0x002fe200000006ff */
[----:B------:R-:W-:Y:S02]  /*1ee0*/  ULEA UR16, UR4, UR29, 0xc ;  /* 0x0000001d04107291 */ /* 0x000fe4000f8e60ff */
[----:B------:R-:W-:Y:S02]  /*1ef0*/  UIADD3.X UR15, UPT, UPT, URZ, UR27, URZ, UP1, !UPT ;  /* 0x0000001bff0f7290 */ /* 0x000fe40008ffe4ff */
[----:B------:R-:W-:Y:S01]  /*1f00*/  UIADD3 UR8, UPT, UPT, UR8, 0xb400, URZ ;  /* 0x0000b40008087890 */ /* 0x000fe2000fffe0ff */
[----:B------:R3:W4:Y:S01]  /*1f10*/  SYNCS.PHASECHK.TRANS64.TRYWAIT P0, [UR6+0x28], R0 ;  /* 0x00002800ff0075a7 */ /* 0x0007220008001106 */
[----:B------:R-:W-:Y:S01]  /*1f20*/  UIADD3.X UR23, UPT, UPT, URZ, UR27, URZ, UP0, !UPT ;  /* 0x0000001bff177290 */ /* 0x000fe200087fe4ff */
[----:B------:R-:W-:Y:S01]  /*1f30*/  UMOV UR6, 0x30000 ;  /* 0x0003000000067882 */ /* 0x000fe20000000000 */
[----:B------:R-:W-:Y:S01]  /*1f40*/  UMOV UR30, 0x0 ;  /* 0x00000000001e7882 */ /* 0x000fe20000000000 */
[----:B------:R-:W-:Y:S01]  /*1f50*/  UMOV UR31, 0x10000000 ;  /* 0x10000000001f7882 */ /* 0x000fe20000000000 */
[----:B------:R-:W-:Y:S01]  /*1f60*/  UMOV UR19, UR35 ;  /* 0x0000002300137c82 */ /* 0x000fe20008000000 */
[----:B------:R-:W-:Y:S01]  /*1f70*/  UMOV UR20, UR36 ;  /* 0x0000002400147c82 */ /* 0x000fe20008000000 */
[----:B------:R-:W-:Y:S01]  /*1f80*/  UMOV UR12, UR36 ;  /* 0x00000024000c7c82 */ /* 0x000fe20008000000 */
[----:B------:R-:W-:Y:S01]  /*1f90*/  UMOV UR9, UR17 ;  /* 0x0000001100097c82 */ /* 0x000fe20008000000 */
[----:B------:R-:W-:Y:S01]  /*1fa0*/  UMOV UR10, UR18 ;  /* 0x00000012000a7c82 */ /* 0x000fe20008000000 */
[----:B------:R3:W-:Y:S01]  /*1fb0*/  UTMALDG.3D.MULTICAST [UR16], [UR14], UR6, desc[UR30] ;  /* 0x00001e100e0073b4 */ /* 0x0007e20008011806 */
[----:B------:R-:W-:Y:S01]  /*1fc0*/  UIADD3 UR13, UPT, UPT, UR13, 0x1, URZ ;  /* 0x000000010d0d7890 */ /* 0x000fe2000fffe0ff */
[----:B------:R-:W-:-:S03]  /*1fd0*/  UMOV UR4, UR5 ;  /* 0x0000000500047c82 */ /* 0x000fc60008000000 */
[----:B------:R-:W-:Y:S01]  /*1fe0*/  UISETP.NE.AND UP0, UPT, UR13, UR25, UPT ;  /* 0x000000190d00728c */ /* 0x000fe2000bf05270 */
[----:B------:R3:W-:Y:S08]  /*1ff0*/  UTMALDG.3D [UR8], [UR22], desc[UR30] ;  /* 0x00001e08160075b4 */ /* 0x0007f00008011000 */
[----:B---3--:R-:W-:Y:S05]  /*2000*/  BRA.U UP0, `(.L_x_38) ;  /* 0xfffffffd004c7547 */ /* 0x008fea000b83ffff */
.L_x_32:
[C---:B------:R-:W-:Y:S01]  /*2010*/  LEA R3, R11.reuse, UR7, 0x3 ;  /* 0x000000070b037c11 */ /* 0x040fe2000f8e18ff */
[----:B------:R-:W-:Y:S01]  /*2020*/  NOP ;  /* 0x0000000000007918 */ /* 0x000fe20000000000 */
[----:B-1----:R-:W-:Y:S02]  /*2030*/  SHF.L.U32 R0, R10, 0x1f, RZ ;  /* 0x0000001f0a007819 */ /* 0x002fe400000006ff */
[----:B------:R-:W-:Y:S02]  /*2040*/  LEA R5, R11, UR7, 0x4 ;  /* 0x000000070b057c11 */ /* 0x000fe4000f8e20ff */
[----:B--2-4-:R-:W1:Y:S02]  /*2050*/  SYNCS.PHASECHK.TRANS64.TRYWAIT P0, [R3+URZ+0xa0], R0 ;  /* 0x0000a000030075a7 */ /* 0x014e6400080011ff */
[----:B-1----:R-:W-:Y:S05]  /*2060*/  @!P0 BRA `(.L_x_39) ;  /* 0x0000007400dc8947 */ /* 0x002fea0003800000 */
.L_x_136:
[----:B------:R-:W2:Y:S01]  /*2070*/  LDS.128 R4, [R5+0x130] ;  /* 0x0001300005047984 */ /* 0x000ea20000000c00 */
[----:B------:R-:W-:Y:S01]  /*2080*/  UISETP.GE.AND UP0, UPT, UR42, 0x1, UPT ;  /* 0x000000012a00788c */ /* 0x000fe2000bf06270 */
[----:B------:R-:W-:Y:S01]  /*2090*/  @!PT LDS RZ, [RZ] ;  /* 0x00000000fffff984 */ /* 0x000fe20000000800 */
[----:B------:R-:W-:Y:S01]  /*20a0*/  @!PT LDS RZ, [RZ] ;  /* 0x00000000fffff984 */ /* 0x000fe20000000800 */
[----:B------:R-:W-:Y:S01]  /*20b0*/  @!PT LDS RZ, [RZ] ;  /* 0x00000000fffff984 */ /* 0x000fe20000000800 */
[----:B------:R-:W-:Y:S01]  /*20c0*/  @!PT LDS RZ, [RZ] ;  /* 0x00000000fffff984 */ /* 0x000fe20000000800 */
[----:B------:R3:W-:Y:S06]  /*20d0*/  MEMBAR.ALL.CTA ;  /* 0x0000000000007992 */ /* 0x0007ec0000008000 */
[----:B---3--:R-:W3:Y:S01]  /*20e0*/  FENCE.VIEW.ASYNC.S ;  /* 0x00000000000073c6 */ /* 0x008ee20000000000 */
[----:B--2---:R-:W-:-:S13]  /*20f0*/  LOP3.LUT P0, RZ, R6, 0x1, RZ, 0xc0, !PT ;  /* 0x0000000106ff7812 */ /* 0x004fda000780c0ff */
[----:B---3--:R-:W-:Y:S01]  /*2100*/  VOTEU.ANY UP1, P0 ;  /* 0x0000000000ff7886 */ /* 0x008fe20000020100 */
[----:B------:R-:W-:-:S13]  /*2110*/  PLOP3.LUT P0, PT, PT, PT, UP1, 0x80, 0x8 ;  /* 0x000000000008781c */ /* 0x000fda0003f0f018 */
[----:B-1----:R-:W-:Y:S02]  /*2120*/  @P0 LOP3.LUT R0, R5, 0xffff, RZ, 0xc0, !PT ;  /* 0x0000ffff05000812 */ /* 0x002fe400078ec0ff */
[----:B------:R-:W-:Y:S02]  /*2130*/  @P0 MOV R2, R4 ;  /* 0x0000000400020202 */ /* 0x000fe40000000f00 */
[----:B------:R-:W-:Y:S01]  /*2140*/  @P0 R2UR UR6, R0 ;  /* 0x00000000000602ca */ /* 0x000fe200000e0000 */
[----:B------:R-:W-:Y:S01]  /*2150*/  VIADD R0, R3, 0xb0 ;  /* 0x000000b003007836 */ /* 0x000fe20000000000 */
[----:B------:R-:W-:Y:S02]  /*2160*/  @P0 SHF.R.U32.HI R4, RZ, 0x10, R5 ;  /* 0x00000010ff040819 */ /* 0x000fe40000011605 */
[----:B------:R-:W-:Y:S02]  /*2170*/  @P0 R2UR UR8, R2 ;  /* 0x00000000020802ca */ /* 0x000fe400000e0000 */
[----:B------:R-:W-:-:S02]  /*2180*/  PRMT R0, RZ, 0x654, R0 ;  /* 0x00000654ff007816 */ /* 0x000fc40000000000 */
[----:B------:R-:W-:Y:S02]  /*2190*/  @P0 R2UR UR4, R4 ;  /* 0x00000000040402ca */ /* 0x000fe400000e0000 */
[----:B------:R1:W-:Y:S03]  /*21a0*/  SYNCS.ARRIVE.TRANS64.RED.A1T0 RZ, [R0+URZ], RZ ;  /* 0x000000ff00ff79a7 */ /* 0x0003e600081004ff */
[----:B------:R-:W-:-:S04]  /*21b0*/  @UP1 UMOV UR37, UR6 ;  /* 0x0000000600251c82 */ /* 0x000fc80008000000 */
[----:B------:R-:W-:-:S04]  /*21c0*/  @UP1 UMOV UR38, UR8 ;  /* 0x0000000800261c82 */ /* 0x000fc80008000000 */
[----:B------:R-:W-:Y:S01]  /*21d0*/  @UP1 UMOV UR36, UR4 ;  /* 0x0000000400241c82 */ /* 0x000fe20008000000 */
[----:B------:R-:W-:Y:S05]  /*21e0*/  BRA.U !UP0, `(.L_x_40) ;  /* 0x0000000108d47547 */ /* 0x000fea000b800000 */
[----:B------:R-:W2:Y:S01]  /*21f0*/  LDCU.128 UR12, c[0x0][0xb10] ;  /* 0x00016200ff0c77ac */ /* 0x000ea20008000c00 */
[----:B------:R-:W3:Y:S01]  /*2200*/  LDCU UR25, c[0x0][0xb20] ;  /* 0x00016400ff1977ac */ /* 0x000ee20008000800 */
[----:B------:R-:W4:Y:S01]  /*2210*/  LDCU UR20, c[0x0][0xb0c] ;  /* 0x00016180ff1477ac */ /* 0x000f220008000800 */
[----:B------:R-:W1:Y:S01]  /*2220*/  LDCU.64 UR10, c[0x0][0xb28] ;  /* 0x00016500ff0a77ac */ /* 0x000e620008000a00 */
[----:B------:R-:W-:Y:S02]  /*2230*/  UISETP.NE.AND UP3, UPT, UR42, 0x1, UPT ;  /* 0x000000012a00788c */ /* 0x000fe4000bf65270 */
[----:B--2---:R-:W-:Y:S02]  /*2240*/  UIMAD.WIDE.U32 UR16, UR39, UR15, URZ ;  /* 0x0000000f271072a5 */ /* 0x004fe4000f8e00ff */
[----:B------:R-:W-:Y:S02]  /*2250*/  UIMAD.WIDE.U32 UR8, UR40, UR12, URZ ;  /* 0x0000000c280872a5 */ /* 0x000fe4000f8e00ff */
[----:B------:R-:W-:-:S02]  /*2260*/  UISETP.NE.AND UP0, UPT, UR14, 0x1, UPT ;  /* 0x000000010e00788c */ /* 0x000fc4000bf05270 */
[----:B------:R-:W-:Y:S01]  /*2270*/  UIMAD.WIDE.U32 UR22, UR37, UR15, URZ ;  /* 0x0000000f251672a5 */ /* 0x000fe2000f8e00ff */
[----:B------:R-:W-:Y:S02]  /*2280*/  UMOV UR16, UR17 ;  /* 0x0000001100107c82 */ /* 0x000fe40008000000 */
[----:B------:R-:W-:Y:S01]  /*2290*/  UMOV UR8, UR9 ;  /* 0x0000000900087c82 */ /* 0x000fe20008000000 */
[----:B---3--:R-:W-:Y:S02]  /*22a0*/  USHF.R.U32.HI UR16, URZ, UR25, UR16 ;  /* 0x00000019ff107299 */ /* 0x008fe40008011610 */
[----:B----4-:R-:W-:Y:S02]  /*22b0*/  UISETP.NE.AND UP2, UPT, UR20, 0x1, UPT ;  /* 0x000000011400788c */ /* 0x010fe4000bf45270 */
[----:B------:R-:W-:Y:S02]  /*22c0*/  USHF.R.U32.HI UR8, URZ, UR13, UR8 ;  /* 0x0000000dff087299 */ /* 0x000fe40008011608 */
[----:B------:R-:W-:-:S02]  /*22d0*/  USEL UR6, UR39, UR16, !UP0 ;  /* 0x0000001027067287 */ /* 0x000fc4000c000000 */
[----:B------:R-:W-:Y:S02]  /*22e0*/  USEL UR8, UR40, UR8, !UP2 ;  /* 0x0000000828087287 */ /* 0x000fe4000d000000 */
[----:B-1----:R-:W-:Y:S01]  /*22f0*/  UIMAD.WIDE.U32 UR16, UR6, UR10, URZ ;  /* 0x0000000a061072a5 */ /* 0x002fe2000f8e00ff */
[----:B------:R-:W-:Y:S01]  /*2300*/  UMOV UR4, UR23 ;  /* 0x0000001700047c82 */ /* 0x000fe20008000000 */
[----:B------:R-:W-:Y:S02]  /*2310*/  UIMAD.WIDE.U32 UR18, UR38, UR12, URZ ;  /* 0x0000000c261272a5 */ /* 0x000fe4000f8e00ff */
[----:B------:R-:W-:-:S03]  /*2320*/  UIMAD.WIDE.U32 UR22, UR8, UR10, URZ ;  /* 0x0000000a081672a5 */ /* 0x000fc6000f8e00ff */
[----:B------:R-:W-:Y:S01]  /*2330*/  UMOV UR16, UR17 ;  /* 0x0000001100107c82 */ /* 0x000fe20008000000 */
[----:B------:R-:W-:Y:S02]  /*2340*/  USHF.R.U32.HI UR4, URZ, UR25, UR4 ;  /* 0x00000019ff047299 */ /* 0x000fe40008011604 */
[----:B------:R-:W-:Y:S01]  /*2350*/  @UP3 USHF.R.U32.HI UR6, URZ, UR11, UR16 ;  /* 0x0000000bff063299 */ /* 0x000fe20008011610 */
[----:B------:R-:W-:Y:S01]  /*2360*/  UMOV UR18, UR19 ;  /* 0x0000001300127c82 */ /* 0x000fe20008000000 */
[----:B------:R-:W-:Y:S01]  /*2370*/  UMOV UR22, UR23 ;  /* 0x0000001700167c82 */ /* 0x000fe20008000000 */
[----:B------:R-:W-:Y:S02]  /*2380*/  USHF.R.U32.HI UR13, URZ, UR13, UR18 ;  /* 0x0000000dff0d7299 */ /* 0x000fe40008011612 */
[----:B------:R-:W-:Y:S02]  /*2390*/  USEL UR4, UR37, UR4, !UP0 ;  /* 0x0000000425047287 */ /* 0x000fe4000c000000 */
[----:B------:R-:W-:-:S02]  /*23a0*/  @UP3 USHF.R.U32.HI UR8, URZ, UR11, UR22 ;  /* 0x0000000bff083299 */ /* 0x000fc40008011616 */
[----:B------:R-:W-:Y:S02]  /*23b0*/  UIMAD UR9, UR42, UR6, URZ ;  /* 0x000000062a0972a4 */ /* 0x000fe4000f8e02ff */
[----:B------:R-:W-:Y:S02]  /*23c0*/  USEL UR6, UR38, UR13, !UP2 ;  /* 0x0000000d26067287 */ /* 0x000fe4000d000000 */
[----:B------:R-:W-:Y:S02]  /*23d0*/  UIMAD UR12, UR42, UR8, URZ ;  /* 0x000000082a0c72a4 */ /* 0x000fe4000f8e02ff */
[----:B------:R-:W-:Y:S02]  /*23e0*/  UISETP.GE.AND UP0, UPT, UR4, UR9, UPT ;  /* 0x000000090400728c */ /* 0x000fe4000bf06270 */
[----:B------:R-:W-:Y:S02]  /*23f0*/  UIMAD.WIDE.U32 UR16, UR4, UR10, URZ ;  /* 0x0000000a041072a5 */ /* 0x000fe4000f8e00ff */
[----:B------:R-:W-:-:S02]  /*2400*/  UISETP.GE.OR UP0, UPT, UR6, UR12, UP0 ;  /* 0x0000000c0600728c */ /* 0x000fc40008706670 */
        /* <DEDUP_REMOVED lines=19> */
.L_x_40:
[----:B------:R-:W2:Y:S02]  /*2540*/  LDCU UR4, c[0x0][0xb30] ;  /* 0x00016600ff0477ac */ /* 0x000ea40008000800 */
[----:B--2---:R-:W-:-:S09]  /*2550*/  UISETP.NE.AND UP0, UPT, UR4, 0x1, UPT ;  /* 0x000000010400788c */ /* 0x004fd2000bf05270 */
[----:B------:R-:W-:Y:S05]  /*2560*/  BRA.U UP0, `(.L_x_41) ;  /* 0x0000000100447547 */ /* 0x000fea000b800000 */
[----:B------:R-:W2:Y:S01]  /*2570*/  LDCU.128 UR12, c[0x0][0xb10] ;  /* 0x00016200ff0c77ac */ /* 0x000ea20008000c00 */
[----:B------:R-:W3:Y:S01]  /*2580*/  LDCU UR16, c[0x0][0xb0c] ;  /* 0x00016180ff1077ac */ /* 0x000ee20008000800 */
[----:B------:R-:W4:Y:S01]  /*2590*/  LDCU UR17, c[0x0][0xb20] ;  /* 0x00016400ff1177ac */ /* 0x000f220008000800 */
[----:B--2---:R-:W-:Y:S02]  /*25a0*/  UIMAD.WIDE.U32 UR10, UR38, UR12, URZ ;  /* 0x0000000c260a72a5 */ /* 0x004fe4000f8e00ff */
[----:B------:R-:W-:Y:S02]  /*25b0*/  UIMAD.WIDE.U32 UR8, UR37, UR15, URZ ;  /* 0x0000000f250872a5 */ /* 0x000fe4000f8e00ff */
[----:B---3--:R-:W-:Y:S02]  /*25c0*/  UISETP.NE.AND UP2, UPT, UR16, 0x1, UPT ;  /* 0x000000011000788c */ /* 0x008fe4000bf45270 */
[----:B------:R-:W-:Y:S01]  /*25d0*/  UISETP.NE.AND UP0, UPT, UR14, 0x1, UPT ;  /* 0x000000010e00788c */ /* 0x000fe2000bf05270 */
[----:B------:R-:W-:-:S02]  /*25e0*/  UMOV UR6, UR11 ;  /* 0x0000000b00067c82 */ /* 0x000fc40008000000 */
[----:B------:R-:W-:Y:S01]  /*25f0*/  UMOV UR4, UR9 ;  /* 0x0000000900047c82 */ /* 0x000fe20008000000 */
[----:B------:R-:W-:Y:S02]  /*2600*/  USHF.R.U32.HI UR6, URZ, UR13, UR6 ;  /* 0x0000000dff067299 */ /* 0x000fe40008011606 */
[----:B----4-:R-:W-:Y:S02]  /*2610*/  USHF.R.U32.HI UR4, URZ, UR17, UR4 ;  /* 0x00000011ff047299 */ /* 0x010fe40008011604 */
[----:B------:R-:W-:Y:S02]  /*2620*/  USEL UR6, UR38, UR6, !UP2 ;  /* 0x0000000626067287 */ /* 0x000fe4000d000000 */
[----:B------:R-:W-:-:S04]  /*2630*/  USEL UR4, UR37, UR4, !UP0 ;  /* 0x0000000425047287 */ /* 0x000fc8000c000000 */
[----:B------:R-:W-:Y:S02]  /*2640*/  UIADD3 UR8, UPT, UPT, UR6, -UR4, URZ ;  /* 0x8000000406087290 */ /* 0x000fe4000fffe0ff */
[----:B------:R-:W-:Y:S02]  /*2650*/  UIADD3 UR4, UPT, UPT, -UR6, UR4, URZ ;  /* 0x0000000406047290 */ /* 0x000fe4000fffe1ff */
[----:B------:R-:W-:Y:S02]  /*2660*/  UIMAD UR37, UR8, UR14, UR37 ;  /* 0x0000000e082572a4 */ /* 0x000fe4000f8e0225 */
[----:B------:R-:W-:-:S12]  /*2670*/  UIMAD UR38, UR4, UR16, UR38 ;  /* 0x00000010042672a4 */ /* 0x000fd8000f8e0226 */
.L_x_41:
[----:B------:R-:W-:Y:S01]  /*2680*/  VIADD R11, R11, 0x1 ;  /* 0x000000010b0b7836 */ /* 0x000fe20000000000 */
[----:B------:R-:W-:Y:S01]  /*2690*/  R2UR UR4, R87 ;  /* 0x00000000570472ca */ /* 0x000fe200000e0000 */
[----:B------:R-:W-:Y:S01]  /*26a0*/  UIADD3 UR20, UPT, UPT, UR37, UR59, URZ ;  /* 0x0000003b25147290 */ /* 0x000fe2000fffe0ff */
[----:B------:R-:W-:Y:S02]  /*26b0*/  PLOP3.LUT P1, PT, PT, PT, PT, 0x80, 0x8 ;  /* 0x000000000008781c */ /* 0x000fe40003f2f070 */
[----:B------:R-:W-:-:S04]  /*26c0*/  ISETP.NE.AND P0, PT, R11, 0x2, PT ;  /* 0x000000020b00780c */ /* 0x000fc80003f05270 */
[----:B------:R-:W-:Y:S02]  /*26d0*/  SEL R3, RZ, 0x1, P0 ;  /* 0x00000001ff037807 */ /* 0x000fe40000000000 */
[----:B------:R-:W-:Y:S02]  /*26e0*/  SEL R11, R11, RZ, P0 ;  /* 0x000000ff0b0b7207 */ /* 0x000fe40000000000 */
[----:B------:R-:W-:Y:S01]  /*26f0*/  LOP3.LUT R10, R10, R3, RZ, 0x3c, !PT ;  /* 0x000000030a0a7212 */ /* 0x000fe200078e3cff */
[----:B------:R-:W-:Y:S01]  /*2700*/  UIADD3 UR16, UPT, UPT, UR38, UR4, URZ ;  /* 0x0000000426107290 */ /* 0x000fe2000fffe0ff */
[----:B------:R-:W-:Y:S11]  /*2710*/  BRA.U UP1, `(.L_x_42) ;  /* 0xfffffff101587547 */ /* 0x000ff6000b83ffff */
[----:B------:R-:W-:Y:S01]  /*2720*/  UIADD3 UR7, UPT, UPT, UR7, 0x28, URZ ;  /* 0x0000002807077890 */ /* 0x000fe2000fffe0ff */
[----:B------:R-:W-:-:S03]  /*2730*/  SHF.L.U32 R3, R12, 0x1f, RZ ;  /* 0x0000001f0c037819 */ /* 0x000fc600000006ff */
[----:B------:R-:W-:-:S09]  /*2740*/  ULEA UR4, UR5, UR7, 0x3 ;  /* 0x0000000705047291 */ /* 0x000fd2000f8e18ff */
[----:B------:R-:W2:Y:S02]  /*2750*/  SYNCS.PHASECHK.TRANS64.TRYWAIT P0, [UR4], R3 ;  /* 0x00000003ff0075a7 */ /* 0x000ea40008001104 */
[----:B--2---:R-:W-:Y:S05]  /*2760*/  @!P0 BRA `(.L_x_43) ;  /* 0x0000007000308947 */ /* 0x004fea0003800000 */
.L_x_138:
[----:B------:R-:W-:-:S04]  /*2770*/  UIADD3 UR4, UPT, UPT, UR5, 0x1, URZ ;  /* 0x0000000105047890 */ /* 0x000fc8000fffe0ff */
[----:B------:R-:W-:-:S04]  /*2780*/  UISETP.NE.AND UP0, UPT, UR4, 0x5, UPT ;  /* 0x000000050400788c */ /* 0x000fc8000bf05270 */
[----:B------:R-:W-:Y:S02]  /*2790*/  USEL UR6, URZ, 0x1, UP0 ;  /* 0x00000001ff067887 */ /* 0x000fe40008000000 */
[----:B------:R-:W-:-:S04]  /*27a0*/  USEL UR4, UR4, URZ, UP0 ;  /* 0x000000ff04047287 */ /* 0x000fc80008000000 */
[----:B------:R-:W-:Y:S01]  /*27b0*/  ULEA UR5, UR4, UR7, 0x3 ;  /* 0x0000000704057291 */ /* 0x000fe2000f8e18ff */
[----:B------:R-:W-:-:S04]  /*27c0*/  LOP3.LUT R2, R12, UR6, RZ, 0x3c, !PT ;  /* 0x000000060c027c12 */ /* 0x000fc8000f8e3cff */
[----:B-1----:R-:W-:-:S04]  /*27d0*/  SHF.L.U32 R3, R2, 0x1f, RZ ;  /* 0x0000001f02037819 */ /* 0x002fc800000006ff */
[----:B------:R-:W1:Y:S02]  /*27e0*/  SYNCS.PHASECHK.TRANS64.TRYWAIT P0, [UR5], R3 ;  /* 0x00000003ff0075a7 */ /* 0x000e640008001105 */
[----:B-1----:R-:W-:Y:S05]  /*27f0*/  @!P0 BRA `(.L_x_44) ;  /* 0x0000007000248947 */ /* 0x002fea0003800000 */
.L_x_140:
        /* <DEDUP_REMOVED lines=9> */
.L_x_142:
        /* <DEDUP_REMOVED lines=9> */
.L_x_144:
[----:B------:R-:W-:-:S04]  /*2920*/  UIADD3 UR4, UPT, UPT, UR4, 0x1, URZ ;  /* 0x0000000104047890 */ /* 0x000fc8000fffe0ff */
[----:B------:R-:W-:-:S04]  /*2930*/  UISETP.NE.AND UP0, UPT, UR4, 0x5, UPT ;  /* 0x000000050400788c */ /* 0x000fc8000bf05270 */
[----:B------:R-:W-:Y:S02]  /*2940*/  USEL UR5, URZ, 0x1, UP0 ;  /* 0x00000001ff057887 */ /* 0x000fe40008000000 */
[----:B------:R-:W-:-:S04]  /*2950*/  USEL UR4, UR4, URZ, UP0 ;  /* 0x000000ff04047287 */ /* 0x000fc80008000000 */
[----:B------:R-:W-:Y:S01]  /*2960*/  ULEA UR4, UR4, UR7, 0x3 ;  /* 0x0000000704047291 */ /* 0x000fe2000f8e18ff */
[----:B-1----:R-:W-:-:S04]  /*2970*/  LOP3.LUT R3, R2, UR5, RZ, 0x3c, !PT ;  /* 0x0000000502037c12 */ /* 0x002fc8000f8e3cff */
[----:B------:R-:W-:Y:S01]  /*2980*/  SHF.L.U32 R3, R3, 0x1f, RZ ;  /* 0x0000001f03037819 */ /* 0x000fe200000006ff */
[----:B------:R-:W-:-:S07]  /*2990*/  IMAD.U32 R0, RZ, RZ, UR4 ;  /* 0x00000004ff007e24 */ /* 0x000fce000f8e00ff */
.L_x_47:
[----:B-1----:R1:W2:Y:S02]  /*29a0*/  SYNCS.PHASECHK.TRANS64.TRYWAIT P0, [R0+URZ], R3 ;  /* 0x00000003000075a7 */ /* 0x0022a400080011ff */
[----:B--2---:R-:W-:Y:S05]  /*29b0*/  @!P0 NANOSLEEP.SYNCS 0x989680 ;  /* 0x009896800000895d */ /* 0x004fea0003900000 */
[----:B------:R-:W2:Y:S02]  /*29c0*/  @!P0 SYNCS.PHASECHK.TRANS64 P0, [R0+URZ], R3 ;  /* 0x00000003000085a7 */ /* 0x000ea400080010ff */
[----:B--2---:R-:W-:Y:S05]  /*29d0*/  @P0 EXIT ;  /* 0x000000000000094d */ /* 0x004fea0003800000 */
[----:B------:R-:W-:Y:S05]  /*29e0*/  BRA `(.L_x_47) ;  /* 0xfffffffc00ec7947 */ /* 0x000fea000383ffff */
.L_x_22:
[----:B------:R-:W1:Y:S02]  /*29f0*/  S2UR UR4, SR_CgaCtaId ;  /* 0x00000000000479c3 */ /* 0x000e640000008800 */
[----:B-1----:R-:W-:-:S04]  /*2a00*/  UISETP.NE.AND UP0, UPT, UR4, URZ, UPT ;  /* 0x000000ff0400728c */ /* 0x002fc8000bf05270 */
[----:B------:R-:W-:-:S09]  /*2a10*/  UISETP.NE.OR UP0, UPT, UR17, 0x1, UP0 ;  /* 0x000000011100788c */ /* 0x000fd20008705670 */
[----:B------:R-:W-:Y:S05]  /*2a20*/  BRA.U UP0, `(.L_x_48) ;  /* 0x00000005004c7547 */ /* 0x000fea000b800000 */
[----:B------:R-:W1:Y:S01]  /*2a30*/  S2UR UR5, SR_CgaCtaId ;  /* 0x00000000000579c3 */ /* 0x000e620000008800 */
[----:B------:R-:W-:Y:S01]  /*2a40*/  UMOV UR4, 0x400 ;  /* 0x0000040000047882 */ /* 0x000fe20000000000 */
[----:B------:R-:W-:Y:S01]  /*2a50*/  ISETP.GE.U32.AND P2, PT, R0, 0x2, PT ;  /* 0x000000020000780c */ /* 0x000fe20003f46070 */
[----:B------:R-:W-:Y:S01]  /*2a60*/  IMAD.MOV.U32 R12, RZ, RZ, 0x1 ;  /* 0x00000001ff0c7424 */ /* 0x000fe200078e00ff */
[----:B------:R-:W-:Y:S02]  /*2a70*/  CS2R R10, SRZ ;  /* 0x00000000000a7805 */ /* 0x000fe4000001ff00 */
[----:B------:R-:W-:Y:S01]  /*2a80*/  CS2R R8, SRZ ;  /* 0x0000000000087805 */ /* 0x000fe2000001ff00 */
[----:B-1----:R-:W-:-:S03]  /*2a90*/  ULEA UR6, UR5, UR4, 0x18 ;  /* 0x0000000405067291 */ /* 0x002fc6000f8ec0ff */
[----:B------:R-:W-:-:S09]  /*2aa0*/  UMOV UR5, URZ ;  /* 0x000000ff00057c82 */ /* 0x000fd20008000000 */
.L_x_52:
[----:B------:R-:W-:Y:S02]  /*2ab0*/  LEA R2, R8, UR6, 0x3 ;  /* 0x0000000608027c11 */ /* 0x000fe4000f8e18ff */
[----:B------:R-:W-:-:S03]  /*2ac0*/  SHF.L.U32 R5, R9, 0x1f, RZ ;  /* 0x0000001f09057819 */ /* 0x000fc600000006ff */
[----:B------:R-:W-:Y:S01]  /*2ad0*/  VIADD R4, R2, 0x110 ;  /* 0x0000011002047836 */ /* 0x000fe20000000000 */
[----:B------:R-:W1:Y:S02]  /*2ae0*/  SYNCS.PHASECHK.TRANS64.TRYWAIT P0, [R2+URZ+0x100], R5 ;  /* 0x00010005020075a7 */ /* 0x000e6400080011ff */
[----:B-1----:R-:W-:Y:S05]  /*2af0*/  @!P0 BRA `(.L_x_49) ;  /* 0x0000006c00ac8947 */ /* 0x002fea0003800000 */
.L_x_145:
[----:B------:R-:W-:Y:S01]  /*2b00*/  ULEA UR4, UR5, UR6, 0x3 ;  /* 0x0000000605047291 */ /* 0x000fe2000f8e18ff */
[----:B------:R-:W-:Y:S02]  /*2b10*/  PRMT R4, RZ, 0x654, R4 ;  /* 0x00000654ff047816 */ /* 0x000fe40000000004 */
[----:B-1----:R-:W-:Y:S01]  /*2b20*/  SHF.L.U32 R5, R12, 0x1f, RZ ;  /* 0x0000001f0c057819 */ /* 0x002fe200000006ff */
[----:B------:R-:W-:Y:S01]  /*2b30*/  UIADD3 UR7, UPT, UPT, UR4, 0xa0, URZ ;  /* 0x000000a004077890 */ /* 0x000fe2000fffe0ff */
[----:B------:R1:W-:Y:S05]  /*2b40*/  SYNCS.ARRIVE.TRANS64.RED.A1T0 RZ, [R4+URZ], RZ ;  /* 0x000000ff04ff79a7 */ /* 0x0003ea00081004ff */
[----:B------:R-:W-:Y:S01]  /*2b50*/  IMAD.U32 R7, RZ, RZ, UR7 ;  /* 0x00000007ff077e24 */ /* 0x000fe2000f8e00ff */
[----:B------:R-:W2:Y:S04]  /*2b60*/  SYNCS.PHASECHK.TRANS64.TRYWAIT P0, [UR4+0xb0], R5 ;  /* 0x0000b005ff0075a7 */ /* 0x000ea80008001104 */
[----:B------:R-:W-:Y:S01]  /*2b70*/  PRMT R6, R0, 0x654, R7 ;  /* 0x0000065400067816 */ /* 0x000fe20000000007 */
[----:B-1----:R-:W-:Y:S01]  /*2b80*/  @!P2 IMAD.MOV.U32 R4, RZ, RZ, 0x10 ;  /* 0x00000010ff04a424 */ /* 0x002fe200078e00ff */
[----:B--2---:R-:W-:Y:S06]  /*2b90*/  @!P0 BRA `(.L_x_50) ;  /* 0x0000006c00988947 */ /* 0x004fec0003800000 */
.L_x_147:
[----:B------:R-:W-:Y:S01]  /*2ba0*/  ULEA UR8, UR5, UR6, 0x4 ;  /* 0x0000000605087291 */ /* 0x000fe2000f8e20ff */
[----:B------:R-:W-:Y:S01]  /*2bb0*/  SEL R3, R6, R3, !P2 ;  /* 0x0000000306037207 */ /* 0x000fe20005000000 */
[----:B------:R-:W-:Y:S01]  /*2bc0*/  UIADD3 UR9, UPT, UPT, UR4, 0xa0, URZ ;  /* 0x000000a004097890 */ /* 0x000fe2000fffe0ff */
[----:B-1----:R-:W-:Y:S01]  /*2bd0*/  LEA R2, R11, UR6, 0x3 ;  /* 0x000000060b027c11 */ /* 0x002fe2000f8e18ff */
[----:B------:R-:W-:Y:S01]  /*2be0*/  UIADD3 UR8, UPT, UPT, UR8, 0x130, URZ ;  /* 0x0000013008087890 */ /* 0x000fe2000fffe0ff */
[----:B------:R-:W-:Y:S01]  /*2bf0*/  SHF.L.U32 R5, R10, 0x1f, RZ ;  /* 0x0000001f0a057819 */ /* 0x000fe200000006ff */
[----:B------:R1:W-:Y:S01]  /*2c00*/  @!P2 SYNCS.ARRIVE.TRANS64.RED RZ, [R3+URZ], R4 ;  /* 0x0000000403ffa9a7 */ /* 0x0003e200080004ff */
[----:B------:R-:W-:Y:S01]  /*2c10*/  UIADD3 UR4, UPT, UPT, UR5, 0x1, URZ ;  /* 0x0000000105047890 */ /* 0x000fe2000fffe0ff */
[----:B------:R-:W-:-:S03]  /*2c20*/  VIADD R8, R8, 0x1 ;  /* 0x0000000108087836 */ /* 0x000fc60000000000 */
[----:B------:R-:W-:Y:S02]  /*2c30*/  UISETP.NE.AND UP0, UPT, UR4, 0x2, UPT ;  /* 0x000000020400788c */ /* 0x000fe4000bf05270 */
[----:B------:R-:W-:Y:S06]  /*2c40*/  UGETNEXTWORKID.BROADCAST [UR8], [UR9] ;  /* 0x00000000080073ca */ /* 0x000fec0008000100 */
[----:B------:R-:W-:Y:S01]  /*2c50*/  USEL UR7, URZ, 0x1, UP0 ;  /* 0x00000001ff077887 */ /* 0x000fe20008000000 */
[----:B------:R-:W-:Y:S01]  /*2c60*/  ISETP.NE.AND P0, PT, R8, 0x2, PT ;  /* 0x000000020800780c */ /* 0x000fe20003f05270 */
[----:B------:R-:W-:Y:S01]  /*2c70*/  USEL UR5, UR4, URZ, UP0 ;  /* 0x000000ff04057287 */ /* 0x000fe20008000000 */
[----:B------:R-:W2:Y:S03]  /*2c80*/  SYNCS.PHASECHK.TRANS64.TRYWAIT P1, [R2+URZ+0xa0], R5 ;  /* 0x0000a005020075a7 */ /* 0x000ea600080211ff */
[----:B------:R-:W-:Y:S01]  /*2c90*/  LOP3.LUT R12, R12, UR7, RZ, 0x3c, !PT ;  /* 0x000000070c0c7c12 */ /* 0x000fe2000f8e3cff */
[----:B-12---:R-:W-:Y:S07]  /*2ca0*/  @!P1 BRA `(.L_x_51) ;  /* 0x0000006c006c9947 */ /* 0x006fee0003800000 */
.L_x_148:
[C---:B------:R-:W-:Y:S01]  /*2cb0*/  LEA R4, R11.reuse, UR6, 0x4 ;  /* 0x000000060b047c11 */ /* 0x040fe2000f8e20ff */
[----:B-1----:R-:W-:Y:S01]  /*2cc0*/  VIADD R2, R2, 0xb0 ;  /* 0x000000b002027836 */ /* 0x002fe20000000000 */
[----:B------:R-:W-:Y:S01]  /*2cd0*/  SEL R8, R8, RZ, P0 ;  /* 0x000000ff08087207 */ /* 0x000fe20000000000 */
[----:B------:R-:W-:-:S03]  /*2ce0*/  VIADD R11, R11, 0x1 ;  /* 0x000000010b0b7836 */ /* 0x000fc60000000000 */
[----:B------:R-:W1:Y:S01]  /*2cf0*/  LDS.128 R4, [R4+0x130] ;  /* 0x0001300004047984 */ /* 0x000e620000000c00 */
[----:B------:R-:W-:Y:S02]  /*2d00*/  PRMT R2, RZ, 0x654, R2 ;  /* 0x00000654ff027816 */ /* 0x000fe40000000002 */
[C---:B------:R-:W-:Y:S01]  /*2d10*/  ISETP.NE.AND P1, PT, R11.reuse, 0x2, PT ;  /* 0x000000020b00780c */ /* 0x040fe20003f25270 */
[----:B------:R-:W-:Y:S01]  /*2d20*/  @!PT LDS RZ, [RZ] ;  /* 0x00000000fffff984 */ /* 0x000fe20000000800 */
[----:B------:R-:W-:Y:S01]  /*2d30*/  @!PT LDS RZ, [RZ] ;  /* 0x00000000fffff984 */ /* 0x000fe20000000800 */
[----:B------:R-:W-:Y:S01]  /*2d40*/  @!PT LDS RZ, [RZ] ;  /* 0x00000000fffff984 */ /* 0x000fe20000000800 */
[----:B------:R-:W-:Y:S01]  /*2d50*/  @!PT LDS RZ, [RZ] ;  /* 0x00000000fffff984 */ /* 0x000fe20000000800 */
[----:B------:R2:W-:Y:S06]  /*2d60*/  MEMBAR.ALL.CTA ;  /* 0x0000000000007992 */ /* 0x0005ec0000008000 */
[----:B--2---:R-:W2:Y:S01]  /*2d70*/  FENCE.VIEW.ASYNC.S ;  /* 0x00000000000073c6 */ /* 0x004ea20000000000 */
[----:B------:R-:W-:Y:S01]  /*2d80*/  SEL R11, R11, RZ, P1 ;  /* 0x000000ff0b0b7207 */ /* 0x000fe20000800000 */
[----:B--2---:R2:W-:Y:S01]  /*2d90*/  SYNCS.ARRIVE.TRANS64.RED.A1T0 RZ, [R2+URZ], RZ ;  /* 0x000000ff02ff79a7 */ /* 0x0045e200081004ff */
[----:B-1----:R-:W-:-:S02]  /*2da0*/  LOP3.LUT P3, RZ, R6, 0x1, RZ, 0xc0, !PT ;  /* 0x0000000106ff7812 */ /* 0x002fc4000786c0ff */
[----:B------:R-:W-:-:S04]  /*2db0*/  SEL R5, RZ, 0x1, P1 ;  /* 0x00000001ff057807 */ /* 0x000fc80000800000 */
[----:B------:R-:W-:Y:S02]  /*2dc0*/  LOP3.LUT R10, R10, R5, RZ, 0x3c, !PT ;  /* 0x000000050a0a7212 */ /* 0x000fe400078e3cff */
[----:B--2---:R-:W-:-:S04]  /*2dd0*/  SEL R2, RZ, 0x1, P0 ;  /* 0x00000001ff027807 */ /* 0x004fc80000000000 */
[----:B------:R-:W-:Y:S01]  /*2de0*/  LOP3.LUT R9, R9, R2, RZ, 0x3c, !PT ;  /* 0x0000000209097212 */ /* 0x000fe200078e3cff */
[----:B------:R-:W-:Y:S06]  /*2df0*/  @P3 BRA `(.L_x_52) ;  /* 0xfffffffc002c3947 */ /* 0x000fec000383ffff */
[----:B------:R-:W-:Y:S01]  /*2e00*/  ULEA UR4, UR5, UR6, 0x3 ;  /* 0x0000000605047291 */ /* 0x000fe2000f8e18ff */
[----:B------:R-:W-:-:S08]  /*2e10*/  SHF.L.U32 R3, R12, 0x1f, RZ ;  /* 0x0000001f0c037819 */ /* 0x000fd000000006ff */
[----:B------:R-:W1:Y:S02]  /*2e20*/  SYNCS.PHASECHK.TRANS64 P0, [UR4+0xb0], R3 ;  /* 0x0000b003ff0075a7 */ /* 0x000e640008001004 */
[----:B-1----:R-:W-:Y:S05]  /*2e30*/  @P0 BRA `(.L_x_53) ;  /* 0x0000000000080947 */ /* 0x002fea0003800000 */
[----:B------:R-:W1:Y:S02]  /*2e40*/  SYNCS.PHASECHK.TRANS64.TRYWAIT P0, [UR4+0xb0], R3 ;  /* 0x0000b003ff0075a7 */ /* 0x000e640008001104 */
[----:B-1----:R-:W-:Y:S05]  /*2e50*/  @!P0 BRA `(.L_x_54) ;  /* 0x0000006c00148947 */ /* 0x002fea0003800000 */
.L_x_53:
[----:B------:R-:W-:-:S04]  /*2e60*/  UIADD3 UR7, UPT, UPT, UR5, 0x1, URZ ;  /* 0x0000000105077890 */ /* 0x000fc8000fffe0ff */
[----:B------:R-:W-:-:S04]  /*2e70*/  UISETP.NE.AND UP0, UPT, UR7, 0x2, UPT ;  /* 0x000000020700788c */ /* 0x000fc8000bf05270 */
[----:B------:R-:W-:Y:S02]  /*2e80*/  USEL UR8, URZ, 0x1, UP0 ;  /* 0x00000001ff087887 */ /* 0x000fe40008000000 */
[----:B------:R-:W-:-:S04]  /*2e90*/  USEL UR7, UR7, URZ, UP0 ;  /* 0x000000ff07077287 */ /* 0x000fc80008000000 */
[----:B------:R-:W-:Y:S01]  /*2ea0*/  ULEA UR7, UR7, UR6, 0x3 ;  /* 0x0000000607077291 */ /* 0x000fe2000f8e18ff */
[----:B-1----:R-:W-:-:S04]  /*2eb0*/  LOP3.LUT R3, R12, UR8, RZ, 0x3c, !PT ;  /* 0x000000080c037c12 */ /* 0x002fc8000f8e3cff */
[----:B------:R-:W-:-:S04]  /*2ec0*/  SHF.L.U32 R0, R3, 0x1f, RZ ;  /* 0x0000001f03007819 */ /* 0x000fc800000006ff */
[----:B------:R-:W1:Y:S02]  /*2ed0*/  SYNCS.PHASECHK.TRANS64 P0, [UR7+0xb0], R0 ;  /* 0x0000b000ff0075a7 */ /* 0x000e640008001007 */
[----:B-1----:R-:W-:Y:S05]  /*2ee0*/  @P0 EXIT ;  /* 0x000000000000094d */ /* 0x002fea0003800000 */
[----:B------:R-:W-:Y:S02]  /*2ef0*/  SHF.L.U32 R3, R3, 0x1f, RZ ;  /* 0x0000001f03037819 */ /* 0x000fe400000006ff */
[----:B------:R-:W-:-:S07]  /*2f00*/  MOV R0, UR7 ;  /* 0x0000000700007c02 */ /* 0x000fce0008000f00 */
.L_x_55:
[----:B-1----:R1:W2:Y:S02]  /*2f10*/  SYNCS.PHASECHK.TRANS64.TRYWAIT P0, [R0+URZ+0xb0], R3 ;  /* 0x0000b003000075a7 */ /* 0x0022a400080011ff */
[----:B--2---:R-:W-:Y:S05]  /*2f20*/  @!P0 NANOSLEEP.SYNCS 0x989680 ;  /* 0x009896800000895d */ /* 0x004fea0003900000 */
[----:B------:R-:W2:Y:S02]  /*2f30*/  @!P0 SYNCS.PHASECHK.TRANS64 P0, [R0+URZ+0xb0], R3 ;  /* 0x0000b003000085a7 */ /* 0x000ea400080010ff */
[----:B--2---:R-:W-:Y:S05]  /*2f40*/  @P0 EXIT ;  /* 0x000000000000094d */ /* 0x004fea0003800000 */
[----:B------:R-:W-:Y:S05]  /*2f50*/  BRA `(.L_x_55) ;  /* 0xfffffffc00ec7947 */ /* 0x000fea000383ffff */
.L_x_48:
[----:B------:R-:W-:Y:S05]  /*2f60*/  BRA.U UP4, `(.L_x_56) ;  /* 0x0000000d04a07547 */ /* 0x000fea000b800000 */
[----:B------:R-:W1:Y:S01]  /*2f70*/  S2UR UR7, SR_CgaCtaId ;  /* 0x00000000000779c3 */ /* 0x000e620000008800 */
[----:B------:R-:W-:Y:S01]  /*2f80*/  UMOV UR4, 0x40 ;  /* 0x0000004000047882 */ /* 0x000fe20000000000 */
[----:B------:R-:W-:Y:S01]  /*2f90*/  NOP ;  /* 0x0000000000007918 */ /* 0x000fe20000000000 */
[----:B------:R-:W-:Y:S01]  /*2fa0*/  UMOV UR6, 0x400 ;  /* 0x0000040000067882 */ /* 0x000fe20000000000 */
[----:B-1----:R-:W-:Y:S02]  /*2fb0*/  ULEA UR5, UR7, UR4, 0x18 ;  /* 0x0000000407057291 */ /* 0x002fe4000f8ec0ff */
[----:B------:R-:W-:-:S07]  /*2fc0*/  ULEA UR6, UR7, UR6, 0x18 ;  /* 0x0000000607067291 */ /* 0x000fce000f8ec0ff */
[----:B------:R-:W1:Y:S02]  /*2fd0*/  LDS.U8 R0, [UR5+0x1c] ;  /* 0x00001c05ff007984 */ /* 0x000e640008000000 */
[----:B-1----:R-:W-:-:S13]  /*2fe0*/  ISETP.NE.AND P0, PT, R0, RZ, PT ;  /* 0x000000ff0000720c */ /* 0x002fda0003f05270 */
[----:B------:R-:W-:Y:S05]  /*2ff0*/  @P0 BRA `(.L_x_57) ;  /* 0x0000000000580947 */ /* 0x000fea0003800000 */
[----:B------:R-:W-:-:S13]  /*3000*/  ELECT P0, URZ, PT ;  /* 0x0000000000ff782f */ /* 0x000fda0003800000 */
[----:B------:R-:W-:Y:S05]  /*3010*/  @!P0 BRA `(.L_x_58) ;  /* 0x0000000000608947 */ /* 0x000fea0003800000 */
[----:B------:R-:W-:Y:S01]  /*3020*/  UMOV UR4, 0x10 ;  /* 0x0000001000047882 */ /* 0x000fe20000000000 */
[----:B------:R-:W-:Y:S01]  /*3030*/  HFMA2 R0, -RZ, RZ, 0, 5.9604644775390625e-08 ;  /* 0x00000001ff007431 */ /* 0x000fe200000001ff */
[----:B------:R-:W-:-:S03]  /*3040*/  MOV R3, 0xffff ;  /* 0x0000ffff00037802 */ /* 0x000fc60000000f00 */
[----:B------:R-:W-:Y:S04]  /*3050*/  DEPBAR.LE SB1, 0x36 ;  /* 0x00009d800000791a */ /* 0x000fe80000000000 */
[----:B------:R-:W1:Y:S02]  /*3060*/  UTCATOMSWS.FIND_AND_SET.ALIGN UP0, UR4, UR4 ;  /* 0x00000004000475e3 */ /* 0x000e640008000800 */
[----:B-1----:R-:W-:Y:S01]  /*3070*/  MOV R4, UR4 ;  /* 0x0000000400047c02 */ /* 0x002fe20008000f00 */
[----:B------:R-:W-:Y:S06]  /*3080*/  BRA.U UP0, `(.L_x_59) ;  /* 0x0000000100187547 */ /* 0x000fec000b800000 */
.L_x_60:
[----:B------:R-:W-:Y:S05]  /*3090*/  NANOSLEEP 0x64 ;  /* 0x000000640000795d */ /* 0x000fea0003800000 */
[----:B------:R-:W-:-:S05]  /*30a0*/  UMOV UR4, 0x10 ;  /* 0x0000001000047882 */ /* 0x000fca0000000000 */
[----:B------:R-:W-:Y:S04]  /*30b0*/  DEPBAR.LE SB1, 0x36 ;  /* 0x00009d800000791a */ /* 0x000fe80000000000 */
[----:B------:R-:W1:Y:S02]  /*30c0*/  UTCATOMSWS.FIND_AND_SET.ALIGN UP0, UR4, UR4 ;  /* 0x00000004000475e3 */ /* 0x000e640008000800 */
[----:B-1----:R-:W-:Y:S01]  /*30d0*/  MOV R4, UR4 ;  /* 0x0000000400047c02 */ /* 0x002fe20008000f00 */
[----:B------:R-:W-:Y:S05]  /*30e0*/  BRA.U !UP0, `(.L_x_60) ;  /* 0xfffffffd08e87547 */ /* 0x000fea000b83ffff */
.L_x_59:
[-C--:B------:R-:W-:Y:S02]  /*30f0*/  SHF.L.U32 R3, R3, R4.reuse, RZ ;  /* 0x0000000403037219 */ /* 0x080fe400000006ff */
[----:B------:R-:W-:Y:S01]  /*3100*/  SHF.L.U32 R0, R0, R4, RZ ;  /* 0x0000000400007219 */ /* 0x000fe200000006ff */
[----:B------:R-:W-:Y:S02]  /*3110*/  IMAD.SHL.U32 R4, R4, 0x20, RZ ;  /* 0x0000002004047824 */ /* 0x000fe400078e00ff */
[----:B------:R1:W-:Y:S04]  /*3120*/  ATOMS.OR RZ, [UR5+0x14], R3 ;  /* 0x00001403ffff798c */ /* 0x0003e8000b000005 */
[----:B------:R1:W-:Y:S04]  /*3130*/  ATOMS.OR RZ, [UR5+0x18], R0 ;  /* 0x00001800ffff798c */ /* 0x0003e8000b000005 */
[----:B------:R1:W-:Y:S01]  /*3140*/  STS [UR6+0x150], R4 ;  /* 0x00015004ff007988 */ /* 0x0003e20008000806 */
[----:B------:R-:W-:Y:S05]  /*3150*/  BRA `(.L_x_58) ;  /* 0x0000000000107947 */ /* 0x000fea0003800000 */
.L_x_57:
[----:B------:R-:W-:Y:S02]  /*3160*/  MOV R0, 0xffffffff ;  /* 0xffffffff00007802 */ /* 0x000fe40000000f00 */
[----:B------:R-:W-:-:S03]  /*3170*/  MOV R4, 0x31a0 ;  /* 0x000031a000047802 */ /* 0x000fc60000000f00 */
[----:B------:R1:W-:Y:S04]  /*3180*/  STS [UR6+0x150], R0 ;  /* 0x00015000ff007988 */ /* 0x0003e80008000806 */
[----:B-1---5:R-:W-:Y:S05]  /*3190*/  CALL.REL.NOINC `($__internal_1_$__cuda_sm10x_tcgen05_guardrail_trap_phase_invalid_during_alloc) ;  /* 0x0000007000587944 */ /* 0x022fea0003c00000 */
.L_x_58:
[----:B------:R-:W-:Y:S05]  /*31a0*/  WARPSYNC.ALL ;  /* 0x0000000000007948 */ /* 0x000fea0003800000 */
[----:B------:R-:W2:Y:S01]  /*31b0*/  S2UR UR4, SR_CgaCtaId ;  /* 0x00000000000479c3 */ /* 0x000ea20000008800 */
[----:B------:R-:W-:Y:S01]  /*31c0*/  UMOV UR17, 0x400 ;  /* 0x0000040000117882 */ /* 0x000fe20000000000 */
[----:B------:R-:W-:-:S06]  /*31d0*/  NOP ;  /* 0x0000000000007918 */ /* 0x000fcc0000000000 */
[----:B------:R-:W-:Y:S06]  /*31e0*/  BAR.ARV 0x6, 0xa0 ;  /* 0x0182800000007b1d */ /* 0x000fec0000002000 */
[----:B------:R-:W3:Y:S01]  /*31f0*/  LDCU UR5, c[0x0][0x38c] ;  /* 0x00007180ff0577ac */ /* 0x000ee20008000800 */
[----:B------:R-:W-:Y:S01]  /*3200*/  LOP3.LUT R2, R2, 0xffff, RZ, 0xc0, !PT ;  /* 0x0000ffff02027812 */ /* 0x000fe200078ec0ff */
[----:B------:R-:W-:Y:S01]  /*3210*/  IMAD.MOV.U32 R11, RZ, RZ, 0x1 ;  /* 0x00000001ff0b7424 */ /* 0x000fe200078e00ff */
[----:B------:R-:W-:Y:S01]  /*3220*/  CS2R R8, SRZ ;  /* 0x0000000000087805 */ /* 0x000fe2000001ff00 */
[----:B------:R-:W4:Y:S01]  /*3230*/  LDCU UR8, c[0x0][0x38c] ;  /* 0x00007180ff0877ac */ /* 0x000f220008000800 */
[----:B------:R-:W-:Y:S01]  /*3240*/  R2UR UR19, R2 ;  /* 0x00000000021372ca */ /* 0x000fe200000e0000 */
[----:B------:R-:W-:Y:S01]  /*3250*/  IMAD.MOV.U32 R10, RZ, RZ, RZ ;  /* 0x000000ffff0a7224 */ /* 0x000fe200078e00ff */
[----:B------:R-:W-:Y:S01]  /*3260*/  UMOV UR22, URZ ;  /* 0x000000ff00167c82 */ /* 0x000fe20008000000 */
[----:B------:R-:W-:Y:S01]  /*3270*/  UMOV UR14, URZ ;  /* 0x000000ff000e7c82 */ /* 0x000fe20008000000 */
[----:B--2---:R-:W-:Y:S01]  /*3280*/  ULEA UR17, UR4, UR17, 0x18 ;  /* 0x0000001104117291 */ /* 0x004fe2000f8ec0ff */
[----:B------:R-:W-:Y:S01]  /*3290*/  UMOV UR26, 0x0 ;  /* 0x00000000001a7882 */ /* 0x000fe20000000000 */
[----:B------:R-:W-:-:S02]  /*32a0*/  UMOV UR27, 0x4400490 ;  /* 0x04400490001b7882 */ /* 0x000fc40000000000 */
[----:B------:R-:W-:Y:S02]  /*32b0*/  UIADD3 UR6, UPT, UPT, UR17, 0x6400, URZ ;  /* 0x0000640011067890 */ /* 0x000fe4000fffe0ff */
[----:B------:R-:W-:Y:S02]  /*32c0*/  UIADD3 UR7, UPT, UPT, UR17, 0xb400, URZ ;  /* 0x0000b40011077890 */ /* 0x000fe4000fffe0ff */
[----:B---3--:R-:W-:Y:S01]  /*32d0*/  UIADD3 UR5, UPT, UPT, UR5, 0x3f, URZ ;  /* 0x0000003f05057890 */ /* 0x008fe2000fffe0ff */
[----:B-1----:R-:W1:Y:S01]  /*32e0*/  LDS R0, [UR17+0x150] ;  /* 0x00015011ff007984 */ /* 0x002e620008000800 */
[----:B------:R-:W-:Y:S02]  /*32f0*/  USHF.R.U32.HI UR6, URZ, 0x4, UR6 ;  /* 0x00000004ff067899 */ /* 0x000fe40008011606 */
[----:B------:R-:W-:Y:S02]  /*3300*/  USHF.R.S32.HI UR4, URZ, 0x1f, UR5 ;  /* 0x0000001fff047899 */ /* 0x000fe40008011405 */
[----:B------:R-:W-:-:S02]  /*3310*/  ULOP3.LUT UR6, UR6, 0x3fff, URZ, 0xc0, !UPT ;  /* 0x00003fff06067892 */ /* 0x000fc4000f8ec0ff */
[----:B------:R-:W-:Y:S02]  /*3320*/  ULEA.HI UR4, UR4, UR5, URZ, 0x6 ;  /* 0x0000000504047291 */ /* 0x000fe4000f8f30ff */
[----:B------:R-:W-:Y:S02]  /*3330*/  USHF.R.U32.HI UR5, URZ, 0x4, UR7 ;  /* 0x00000004ff057899 */ /* 0x000fe40008011607 */
[----:B------:R-:W-:Y:S02]  /*3340*/  USHF.R.S32.HI UR28, URZ, 0x6, UR4 ;  /* 0x00000006ff1c7899 */ /* 0x000fe40008011404 */
[----:B------:R-:W-:Y:S02]  /*3350*/  ULOP3.LUT UR5, UR5, 0x3fff, URZ, 0xc0, !UPT ;  /* 0x00003fff05057892 */ /* 0x000fe4000f8ec0ff */
[----:B------:R-:W-:Y:S02]  /*3360*/  UISETP.LT.AND UP0, UPT, UR28, 0x1, UPT ;  /* 0x000000011c00788c */ /* 0x000fe4000bf01270 */
[----:B------:R-:W-:-:S02]  /*3370*/  ULOP3.LUT UR20, UR6, 0x10000, URZ, 0xfc, !UPT ;  /* 0x0001000006147892 */ /* 0x000fc4000f8efcff */
[----:B------:R-:W-:Y:S02]  /*3380*/  USEL UR29, UR28, 0x1, !UP0 ;  /* 0x000000011c1d7887 */ /* 0x000fe4000c000000 */
[----:B------:R-:W-:Y:S02]  /*3390*/  ULOP3.LUT UR21, UR5, 0x10000, URZ, 0xfc, !UPT ;  /* 0x0001000005157892 */ /* 0x000fe4000f8efcff */
[----:B------:R-:W-:Y:S02]  /*33a0*/  UIADD3 UR29, UPT, UPT, -UR29, URZ, URZ ;  /* 0x000000ff1d1d7290 */ /* 0x000fe4000fffe1ff */
[----:B----4-:R-:W-:Y:S01]  /*33b0*/  UISETP.GE.AND UP4, UPT, UR8, 0x1, UPT ;  /* 0x000000010800788c */ /* 0x010fe2000bf86270 */
[----:B------:R-:W-:Y:S01]  /*33c0*/  UMOV UR24, 0x0 ;  /* 0x0000000000187882 */ /* 0x000fe20000000000 */
[----:B------:R-:W-:Y:S01]  /*33d0*/  UMOV UR25, 0x4400490 ;  /* 0x0440049000197882 */ /* 0x000fe20000000000 */
[----:B-1----:R-:W-:-:S15]  /*33e0*/  R2UR UR30, R0 ;  /* 0x00000000001e72ca */ /* 0x002fde00000e0000 */
.L_x_67:
[----:B------:R-:W-:Y:S02]  /*33f0*/  LEA R0, R10, UR17, 0x3 ;  /* 0x000000110a007c11 */ /* 0x000fe4000f8e18ff */
[----:B------:R-:W-:Y:S02]  /*3400*/  SHF.L.U32 R5, R9, 0x1f, RZ ;  /* 0x0000001f09057819 */ /* 0x000fe400000006ff */
[----:B------:R-:W-:Y:S01]  /*3410*/  PLOP3.LUT P0, PT, PT, PT, UP4, 0x80, 0x8 ;  /* 0x000000000008781c */ /* 0x000fe20003f0f048 */
[----:B------:R-:W-:Y:S01]  /*3420*/  VIADD R3, R0, 0xb0 ;  /* 0x000000b000037836 */ /* 0x000fe20000000000 */
[----:B-1----:R-:W1:Y:S02]  /*3430*/  SYNCS.PHASECHK.TRANS64.TRYWAIT P1, [R0+URZ+0xa0], R5 ;  /* 0x0000a005000075a7 */ /* 0x002e6400080211ff */
[----:B-1-3--:R-:W-:Y:S09]  /*3440*/  @!P1 BRA `(.L_x_61) ;  /* 0x0000006400b09947 */ /* 0x00aff20003800000 */
.L_x_150:
[----:B------:R-:W-:Y:S01]  /*3450*/  LEA R4, R10, UR17, 0x4 ;  /* 0x000000110a047c11 */ /* 0x000fe2000f8e20ff */
[----:B------:R-:W-:Y:S01]  /*3460*/  @UP4 ULEA UR4, UR14, UR17, 0x3 ;  /* 0x000000110e044291 */ /* 0x000fe2000f8e18ff */
[----:B------:R-:W-:Y:S01]  /*3470*/  PLOP3.LUT P2, PT, PT, PT, PT, 0x80, 0x8 ;  /* 0x000000000008781c */ /* 0x000fe20003f4f070 */
[----:B------:R-:W-:Y:S01]  /*3480*/  ULEA UR23, UR22, UR17, 0x3 ;  /* 0x0000001116177291 */ /* 0x000fe2000f8e18ff */
[----:B------:R-:W-:Y:S02]  /*3490*/  PRMT R3, RZ, 0x654, R3 ;  /* 0x00000654ff037816 */ /* 0x000fe40000000003 */
[----:B-1----:R-:W1:Y:S01]  /*34a0*/  LDS.128 R4, [R4+0x130] ;  /* 0x0001300004047984 */ /* 0x002e620000000c00 */
[----:B------:R-:W-:Y:S02]  /*34b0*/  @P0 SHF.L.U32 R2, R8, 0x1f, RZ ;  /* 0x0000001f08020819 */ /* 0x000fe400000006ff */
[----:B------:R-:W-:Y:S01]  /*34c0*/  SHF.L.U32 R0, R11, 0x1f, RZ ;  /* 0x0000001f0b007819 */ /* 0x000fe200000006ff */
[----:B------:R-:W-:Y:S01]  /*34d0*/  @!PT LDS RZ, [RZ] ;  /* 0x00000000fffff984 */ /* 0x000fe20000000800 */
[----:B------:R-:W-:Y:S01]  /*34e0*/  @!PT LDS RZ, [RZ] ;  /* 0x00000000fffff984 */ /* 0x000fe20000000800 */
[----:B------:R-:W-:Y:S01]  /*34f0*/  @!PT LDS RZ, [RZ] ;  /* 0x00000000fffff984 */ /* 0x000fe20000000800 */
[----:B------:R-:W-:Y:S01]  /*3500*/  @!PT LDS RZ, [RZ] ;  /* 0x00000000fffff984 */ /* 0x000fe20000000800 */
[----:B------:R2:W-:Y:S06]  /*3510*/  MEMBAR.ALL.CTA ;  /* 0x0000000000007992 */ /* 0x0005ec0000008000 */
[----:B--2---:R-:W2:Y:S02]  /*3520*/  FENCE.VIEW.ASYNC.S ;  /* 0x00000000000073c6 */ /* 0x004ea40000000000 */
[----:B--2---:R2:W-:Y:S01]  /*3530*/  SYNCS.ARRIVE.TRANS64.RED.A1T0 RZ, [R3+URZ], RZ ;  /* 0x000000ff03ff79a7 */ /* 0x0045e200081004ff */
[----:B------:R2:W3:Y:S01]  /*3540*/  @P0 SYNCS.PHASECHK.TRANS64.TRYWAIT P2, [UR4], R2 ;  /* 0x00000002ff0005a7 */ /* 0x0004e20008041104 */
[----:B------:R-:W-:Y:S01]  /*3550*/  ULEA.HI UR4, UR22, UR22, URZ, 0x1 ;  /* 0x0000001616047291 */ /* 0x000fe2000f8f08ff */
[----:B-1----:R-:W-:-:S03]  /*3560*/  LOP3.LUT P1, RZ, R6, 0x1, RZ, 0xc0, !PT ;  /* 0x0000000106ff7812 */ /* 0x002fc6000782c0ff */
[----:B------:R-:W-:Y:S02]  /*3570*/  USHF.L.U32 UR18, UR4, 0x7, URZ ;  /* 0x0000000704127899 */ /* 0x000fe400080006ff */
[----:B------:R-:W-:Y:S02]  /*3580*/  ULOP3.LUT UR4, UR4, 0xffe, URZ, 0xc0, !UPT ;  /* 0x00000ffe04047892 */ /* 0x000fe4000f8ec0ff */
[----:B------:R-:W-:Y:S02]  /*3590*/  ULOP3.LUT UR18, UR18, 0xffffff00, URZ, 0xc0, !UPT ;  /* 0xffffff0012127892 */ /* 0x000fe4000f8ec0ff */
[----:B------:R-:W-:Y:S02]  /*35a0*/  UIADD3 UR4, UPT, UPT, -UR4, UR22, URZ ;  /* 0x0000001604047290 */ /* 0x000fe4000fffe1ff */
[----:B------:R-:W-:Y:S01]  /*35b0*/  UIADD3 UR18, UPT, UPT, UR30, UR18, URZ ;  /* 0x000000121e127290 */ /* 0x000fe2000fffe0ff */
[----:B------:R-:W1:Y:S03]  /*35c0*/  SYNCS.PHASECHK.TRANS64.TRYWAIT P0, [UR23+0xe0], R0 ;  /* 0x0000e000ff0075a7 */ /* 0x000e660008001117 */
[----:B------:R-:W-:Y:S01]  /*35d0*/  ULEA UR18, UR4, UR18, 0x14 ;  /* 0x0000001204127291 */ /* 0x000fe2000f8ea0ff */
[----:B-123--:R-:W-:Y:S11]  /*35e0*/  @!P0 BRA `(.L_x_62) ;  /* 0x00000064005c8947 */ /* 0x00eff60003800000 */
.L_x_152:
[----:B------:R-:W-:Y:S01]  /*35f0*/  IADD3 R10, PT, PT, R10, 0x1, RZ ;  /* 0x000000010a0a7810 */ /* 0x000fe20007ffe0ff */
[----:B------:R-:W-:Y:S06]  /*3600*/  BRA.U !UP4, `(.L_x_63) ;  /* 0x000000010c987547 */ /* 0x000fec000b800000 */
[----:B------:R-:W-:Y:S01]  /*3610*/  UPLOP3.LUT UP2, UPT, UPT, UPT, UPT, 0x40, 0x4 ;  /* 0x000000000004789c */ /* 0x000fe20003f4e870 */
[----:B------:R-:W-:Y:S01]  /*3620*/  UMOV UR16, UR29 ;  /* 0x0000001d00107c82 */ /* 0x000fe20008000000 */
[----:B------:R-:W-:Y:S01]  /*3630*/  UMOV UR15, UR28 ;  /* 0x0000001c000f7c82 */ /* 0x000fe20008000000 */
[----:B------:R-:W-:-:S08]  /*3640*/  UMOV UR6, UR14 ;  /* 0x0000000e00067c82 */ /* 0x000fd00008000000 */
.L_x_66:
[----:B------:R-:W-:Y:S02]  /*3650*/  UIADD3 UR16, UPT, UPT, UR16, 0x1, URZ ;  /* 0x0000000110107890 */ /* 0x000fe4000fffe0ff */
[----:B--2---:R-:W-:Y:S02]  /*3660*/  ULEA UR5, UR6, UR17, 0x3 ;  /* 0x0000001106057291 */ /* 0x004fe4000f8e18ff */
[----:B------:R-:W-:Y:S01]  /*3670*/  UISETP.NE.AND UP3, UPT, UR16, URZ, UPT ;  /* 0x000000ff1000728c */ /* 0x000fe2000bf65270 */
[----:B---3--:R-:W-:Y:S10]  /*3680*/  @P2 BRA `(.L_x_64) ;  /* 0x00000000000c2947 */ /* 0x008ff40003800000 */
[----:B-1----:R-:W-:Y:S04]  /*3690*/  SHF.L.U32 R3, R8, 0x1f, RZ ;  /* 0x0000001f08037819 */ /* 0x002fe800000006ff */
[----:B------:R-:W1:Y:S02]  /*36a0*/  SYNCS.PHASECHK.TRANS64.TRYWAIT P0, [UR5], R3 ;  /* 0x00000003ff0075a7 */ /* 0x000e640008001105 */
[----:B-1----:R-:W-:Y:S05]  /*36b0*/  @!P0 BRA `(.L_x_65) ;  /* 0x0000006400408947 */ /* 0x002fea0003800000 */
.L_x_64:
[----:B------:R-:W-:Y:S01]  /*36c0*/  UISETP.NE.AND UP0, UPT, UR15, 0x1, UPT ;  /* 0x000000010f00788c */ /* 0x000fe2000bf05270 */
[----:B------:R-:W-:Y:S01]  /*36d0*/  PLOP3.LUT P2, PT, PT, PT, PT, 0x80, 0x8 ;  /* 0x000000000008781c */ /* 0x000fe20003f4f070 */
[----:B------:R-:W-:Y:S02]  /*36e0*/  UIADD3 UR4, UPT, UPT, UR6, 0x1, URZ ;  /* 0x0000000106047890 */ /* 0x000fe4000fffe0ff */
[----:B------:R-:W-:Y:S02]  /*36f0*/  ULEA UR12, UR6, UR21, 0xa ;  /* 0x00000015060c7291 */ /* 0x000fe4000f8e50ff */
[----:B------:R-:W-:Y:S01]  /*3700*/  UISETP.NE.AND UP1, UPT, UR4, 0x5, UPT ;  /* 0x000000050400788c */ /* 0x000fe2000bf25270 */
[----:B------:R-:W-:Y:S01]  /*3710*/  PLOP3.LUT P0, PT, PT, PT, UP0, 0x80, 0x8 ;  /* 0x000000000008781c */ /* 0x000fe20003f0f008 */
[----:B------:R-:W-:Y:S02]  /*3720*/  UIADD3 UR10, UPT, UPT, UR12, 0x2, URZ ;  /* 0x000000020c0a7890 */ /* 0x000fe4000fffe0ff */
[----:B------:R-:W-:Y:S02]  /*3730*/  USEL UR7, URZ, 0x1, UP1 ;  /* 0x00000001ff077887 */ /* 0x000fe40008800000 */
[----:B------:R-:W-:Y:S02]  /*3740*/  USEL UR14, UR4, URZ, UP1 ;  /* 0x000000ff040e7287 */ /* 0x000fe40008800000 */
[----:B------:R-:W-:Y:S02]  /*3750*/  UIADD3 UR15, UPT, UPT, UR15, -0x1, URZ ;  /* 0xffffffff0f0f7890 */ /* 0x000fe4000fffe0ff */
[----:B------:R-:W-:Y:S01]  /*3760*/  @UP0 ULEA UR4, UR14, UR17, 0x3 ;  /* 0x000000110e040291 */ /* 0x000fe2000f8e18ff */
[----:B------:R-:W-:Y:S01]  /*3770*/  LOP3.LUT R8, R8, UR7, RZ, 0x3c, !PT ;  /* 0x0000000708087c12 */ /* 0x000fe2000f8e3cff */
[----:B------:R-:W-:Y:S01]  /*3780*/  UIADD3 UR7, UPT, UPT, UR5, 0x28, URZ ;  /* 0x0000002805077890 */ /* 0x000fe2000fffe0ff */
[----:B------:R-:W-:Y:S02]  /*3790*/  UMOV UR13, 0x80004020 ;  /* 0x80004020000d7882 */ /* 0x000fe40000000000 */
[----:B-1----:R-:W-:Y:S01]  /*37a0*/  @P0 SHF.L.U32 R0, R8, 0x1f, RZ ;  /* 0x0000001f08000819 */ /* 0x002fe200000006ff */
[----:B------:R-:W-:Y:S01]  /*37b0*/  UMOV UR5, 0x80004020 ;  /* 0x8000402000057882 */ /* 0x000fe20000000000 */
[----:B------:R-:W-:Y:S01]  /*37c0*/  UMOV UR11, 0x80004020 ;  /* 0x80004020000b7882 */ /* 0x000fe20000000000 */
[----:B------:R-:W-:Y:S01]  /*37d0*/  UMOV UR9, 0x80004020 ;  /* 0x8000402000097882 */ /* 0x000fe20000000000 */
[----:B------:R2:W3:Y:S01]  /*37e0*/  @P0 SYNCS.PHASECHK.TRANS64.TRYWAIT P2, [UR4], R0 ;  /* 0x00000000ff0005a7 */ /* 0x0004e20008041104 */
[----:B------:R-:W-:Y:S03]  /*37f0*/  ULEA UR4, UR6, UR20, 0x8 ;  /* 0x0000001406047291 */ /* 0x000fe6000f8e40ff */
[----:B------:R-:W-:Y:S01]  /*3800*/  UMOV UR6, UR14 ;  /* 0x0000000e00067c82 */ /* 0x000fe20008000000 */
[----:B------:R-:W-:Y:S05]  /*3810*/  UIADD3 UR8, UPT, UPT, UR4, 0x2, URZ ;  /* 0x0000000204087890 */ /* 0x000fea000fffe0ff */
[----:B------:R2:W-:Y:S01]  /*3820*/  UTCQMMA gdesc[UR4], gdesc[UR12], tmem[UR18], tmem[UR26], idesc[UR27], UP2 ;  /* 0x00ff1a0c040075ea */ /* 0x0005e20009000312 */
[----:B------:R-:W-:Y:S03]  /*3830*/  UPLOP3.LUT UP2, UPT, UPT, UPT, UPT, 0x80, 0x8 ;  /* 0x000000000008789c */ /* 0x000fe60003f4f070 */
[----:B------:R2:W-:Y:S01]  /*3840*/  UTCQMMA gdesc[UR8], gdesc[UR10], tmem[UR18], tmem[UR24], idesc[UR25], UPT ;  /* 0x00ff180a080075ea */ /* 0x0005e2000b800312 */
[----:B------:R2:W-:Y:S01]  /*3850*/  UTCBAR.MULTICAST [UR7], URZ, UR19 ;  /* 0x000000ff070073e9 */ /* 0x0005e20008000813 */
[----:B------:R-:W-:Y:S06]  /*3860*/  BRA.U UP3, `(.L_x_66) ;  /* 0xfffffffd03787547 */ /* 0x000fec000b83ffff */
.L_x_63:
[----:B--2---:R-:W-:Y:S01]  /*3870*/  UIADD3 UR4, UPT, UPT, UR22, 0x1, URZ ;  /* 0x0000000116047890 */ /* 0x004fe2000fffe0ff */
[C---:B------:R-:W-:Y:S01]  /*3880*/  ISETP.NE.AND P0, PT, R10.reuse, 0x2, PT ;  /* 0x000000020a00780c */ /* 0x040fe20003f05270 */
[----:B------:R-:W-:Y:S02]  /*3890*/  UIADD3 UR5, UPT, UPT, UR23, 0xc0, URZ ;  /* 0x000000c017057890 */ /* 0x000fe4000fffe0ff */
[----:B------:R-:W-:Y:S01]  /*38a0*/  UISETP.NE.AND UP0, UPT, UR4, 0x4, UPT ;  /* 0x000000040400788c */ /* 0x000fe2000bf05270 */
[----:B-1----:R-:W-:Y:S02]  /*38b0*/  SEL R0, RZ, 0x1, P0 ;  /* 0x00000001ff007807 */ /* 0x002fe40000000000 */
[----:B------:R-:W-:Y:S01]  /*38c0*/  SEL R10, R10, RZ, P0 ;  /* 0x000000ff0a0a7207 */ /* 0x000fe20000000000 */
[----:B------:R-:W-:Y:S01]  /*38d0*/  USEL UR6, URZ, 0x1, UP0 ;  /* 0x00000001ff067887 */ /* 0x000fe20008000000 */
[----:B------:R-:W-:Y:S01]  /*38e0*/  LOP3.LUT R9, R9, R0, RZ, 0x3c, !PT ;  /* 0x0000000009097212 */ /* 0x000fe200078e3cff */
[----:B------:R-:W-:Y:S01]  /*38f0*/  USEL UR22, UR4, URZ, UP0 ;  /* 0x000000ff04167287 */ /* 0x000fe20008000000 */
[----:B------:R1:W-:Y:S03]  /*3900*/  UTCBAR [UR5], URZ ;  /* 0x000000ff050073e9 */ /* 0x0003e600080000ff */
[----:B------:R-:W-:Y:S01]  /*3910*/  LOP3.LUT R11, R11, UR6, RZ, 0x3c, !PT ;  /* 0x000000060b0b7c12 */ /* 0x000fe2000f8e3cff */
[----:B------:R-:W-:Y:S07]  /*3920*/  @P1 BRA `(.L_x_67) ;  /* 0xfffffff800b01947 */ /* 0x000fee000383ffff */
[----:B------:R-:W2:Y:S01]  /*3930*/  S2UR UR8, SR_CgaCtaId ;  /* 0x00000000000879c3 */ /* 0x000ea20000008800 */
[----:B------:R-:W-:Y:S01]  /*3940*/  ELECT P0, URZ, PT ;  /* 0x0000000000ff782f */ /* 0x000fe20003800000 */
[----:B------:R-:W-:Y:S01]  /*3950*/  IMAD.MOV.U32 R0, RZ, RZ, 0x1 ;  /* 0x00000001ff007424 */ /* 0x000fe200078e00ff */
[----:B------:R-:W-:Y:S01]  /*3960*/  UIADD3 UR17, UPT, UPT, UR17, 0xe0, URZ ;  /* 0x000000e011117890 */ /* 0x000fe2000fffe0ff */
[----:B------:R-:W-:Y:S01]  /*3970*/  SHF.L.U32 R3, R11, 0x1f, RZ ;  /* 0x0000001f0b037819 */ /* 0x000fe200000006ff */
[----:B------:R-:W-:-:S03]  /*3980*/  UMOV UR4, 0x40 ;  /* 0x0000004000047882 */ /* 0x000fc60000000000 */
[----:B------:R-:W-:Y:S01]  /*3990*/  UVIRTCOUNT.DEALLOC.SMPOOL 0x80 ;  /* 0x000000800000784c */ /* 0x000fe20000000000 */
[----:B--2---:R-:W-:Y:S02]  /*39a0*/  ULEA UR8, UR8, UR4, 0x18 ;  /* 0x0000000408087291 */ /* 0x004fe4000f8ec0ff */
[----:B------:R-:W-:-:S07]  /*39b0*/  ULEA UR4, UR22, UR17, 0x3 ;  /* 0x0000001116047291 */ /* 0x000fce000f8e18ff */
[----:B------:R2:W-:Y:S02]  /*39c0*/  @P0 STS.U8 [UR8+0x1c], R0 ;  /* 0x00001c00ff000988 */ /* 0x0005e40008000008 */
[----:B------:R-:W4:Y:S02]  /*39d0*/  SYNCS.PHASECHK.TRANS64.TRYWAIT P0, [UR4], R3 ;  /* 0x00000003ff0075a7 */ /* 0x000f240008001104 */
[----:B--2-4-:R-:W-:Y:S05]  /*39e0*/  @!P0 BRA `(.L_x_68) ;  /* 0x00000060008c8947 */ /* 0x014fea0003800000 */
.L_x_155:
[----:B------:R-:W-:-:S04]  /*39f0*/  UIADD3 UR4, UPT, UPT, UR22, 0x1, URZ ;  /* 0x0000000116047890 */ /* 0x000fc8000fffe0ff */
[----:B------:R-:W-:-:S04]  /*3a00*/  UISETP.NE.AND UP0, UPT, UR4, 0x4, UPT ;  /* 0x000000040400788c */ /* 0x000fc8000bf05270 */
[----:B------:R-:W-:Y:S02]  /*3a10*/  USEL UR6, URZ, 0x1, UP0 ;  /* 0x00000001ff067887 */ /* 0x000fe40008000000 */
[----:B------:R-:W-:-:S04]  /*3a20*/  USEL UR4, UR4, URZ, UP0 ;  /* 0x000000ff04047287 */ /* 0x000fc80008000000 */
[----:B-1----:R-:W-:Y:S01]  /*3a30*/  ULEA UR5, UR4, UR17, 0x3 ;  /* 0x0000001104057291 */ /* 0x002fe2000f8e18ff */
[----:B------:R-:W-:-:S04]  /*3a40*/  LOP3.LUT R2, R11, UR6, RZ, 0x3c, !PT ;  /* 0x000000060b027c12 */ /* 0x000fc8000f8e3cff */
[----:B--2---:R-:W-:-:S04]  /*3a50*/  SHF.L.U32 R3, R2, 0x1f, RZ ;  /* 0x0000001f02037819 */ /* 0x004fc800000006ff */
[----:B------:R-:W1:Y:S02]  /*3a60*/  SYNCS.PHASECHK.TRANS64.TRYWAIT P0, [UR5], R3 ;  /* 0x00000003ff0075a7 */ /* 0x000e640008001105 */
[----:B-1----:R-:W-:Y:S05]  /*3a70*/  @!P0 BRA `(.L_x_69) ;  /* 0x0000006000808947 */ /* 0x002fea0003800000 */
.L_x_157:
        /* <DEDUP_REMOVED lines=9> */
.L_x_159:
[----:B------:R-:W-:-:S04]  /*3b10*/  UIADD3 UR4, UPT, UPT, UR4, 0x1, URZ ;  /* 0x0000000104047890 */ /* 0x000fc8000fffe0ff */
[----:B------:R-:W-:-:S04]  /*3b20*/  UISETP.NE.AND UP0, UPT, UR4, 0x4, UPT ;  /* 0x000000040400788c */ /* 0x000fc8000bf05270 */
[----:B------:R-:W-:Y:S02]  /*3b30*/  USEL UR5, URZ, 0x1, UP0 ;  /* 0x00000001ff057887 */ /* 0x000fe40008000000 */
[----:B------:R-:W-:-:S04]  /*3b40*/  USEL UR4, UR4, URZ, UP0 ;  /* 0x000000ff04047287 */ /* 0x000fc80008000000 */
[----:B------:R-:W-:Y:S01]  /*3b50*/  ULEA UR4, UR4, UR17, 0x3 ;  /* 0x0000001104047291 */ /* 0x000fe2000f8e18ff */
[----:B-1----:R-:W-:-:S04]  /*3b60*/  LOP3.LUT R3, R2, UR5, RZ, 0x3c, !PT ;  /* 0x0000000502037c12 */ /* 0x002fc8000f8e3cff */
[----:B------:R-:W-:-:S04]  /*3b70*/  SHF.L.U32 R3, R3, 0x1f, RZ ;  /* 0x0000001f03037819 */ /* 0x000fc800000006ff */
[----:B------:R-:W1:Y:S02]  /*3b80*/  SYNCS.PHASECHK.TRANS64.TRYWAIT P0, [UR4], R3 ;  /* 0x00000003ff0075a7 */ /* 0x000e640008001104 */
[----:B-1----:R-:W-:Y:S05]  /*3b90*/  @!P0 BRA `(.L_x_71) ;  /* 0x0000006000688947 */ /* 0x002fea0003800000 */
.L_x_161:
[----:B------:R-:W-:Y:S01]  /*3ba0*/  NOP ;  /* 0x0000000000007918 */ /* 0x000fe20000000000 */
[----:B-1----:R-:W1:Y:S01]  /*3bb0*/  LDS R0, [UR8+0x14] ;  /* 0x00001408ff007984 */ /* 0x002e620008000800 */
[----:B------:R-:W-:Y:S01]  /*3bc0*/  ULOP3.LUT UR4, UR30, 0xffff, URZ, 0xc0, !UPT ;  /* 0x0000ffff1e047892 */ /* 0x000fe2000f8ec0ff */
[----:B------:R-:W-:Y:S01]  /*3bd0*/  UMOV UR5, 0xffff ;  /* 0x0000ffff00057882 */ /* 0x000fe20000000000 */
[----:B------:R-:W-:Y:S02]  /*3be0*/  UMOV UR6, 0x1 ;  /* 0x0000000100067882 */ /* 0x000fe40000000000 */
[----:B------:R-:W-:-:S04]  /*3bf0*/  USHF.R.U32.HI UR4, URZ, 0x5, UR4 ;  /* 0x00000005ff047899 */ /* 0x000fc80008011604 */
[----:B------:R-:W-:Y:S02]  /*3c00*/  USHF.L.U32 UR5, UR5, UR4, URZ ;  /* 0x0000000405057299 */ /* 0x000fe400080006ff */
[----:B------:R-:W-:-:S04]  /*3c10*/  USHF.L.U32 UR4, UR6, UR4, URZ ;  /* 0x0000000406047299 */ /* 0x000fc800080006ff */
[----:B-1----:R-:W-:-:S04]  /*3c20*/  LOP3.LUT R0, R0, UR5, RZ, 0xc0, !PT ;  /* 0x0000000500007c12 */ /* 0x002fc8000f8ec0ff */
[----:B------:R-:W-:-:S13]  /*3c30*/  ISETP.NE.AND P0, PT, R0, UR5, PT ;  /* 0x0000000500007c0c */ /* 0x000fda000bf05270 */
[----:B------:R-:W-:Y:S05]  /*3c40*/  @P0 BRA `(.L_x_72) ;  /* 0x0000000000580947 */ /* 0x000fea0003800000 */
[----:B------:R-:W1:Y:S02]  /*3c50*/  LDS R0, [UR8+0x18] ;  /* 0x00001808ff007984 */ /* 0x000e640008000800 */
[----:B-1----:R-:W-:-:S04]  /*3c60*/  LOP3.LUT R0, R0, UR4, RZ, 0xc0, !PT ;  /* 0x0000000400007c12 */ /* 0x002fc8000f8ec0ff */
[----:B------:R-:W-:-:S13]  /*3c70*/  ISETP.NE.AND P0, PT, R0, UR4, PT ;  /* 0x0000000400007c0c */ /* 0x000fda000bf05270 */
[----:B------:R-:W-:Y:S05]  /*3c80*/  @P0 BRA `(.L_x_73) ;  /* 0x00000000003c0947 */ /* 0x000fea0003800000 */
[----:B------:R-:W1:Y:S01]  /*3c90*/  S2R R2, SR_LANEID ;  /* 0x0000000000027919 */ /* 0x000e620000000000 */
[----:B------:R-:W-:Y:S01]  /*3ca0*/  ULOP3.LUT UR5, URZ, UR5, URZ, 0x33, !UPT ;  /* 0x00000005ff057292 */ /* 0x000fe2000f8e33ff */
[----:B------:R-:W-:Y:S01]  /*3cb0*/  LOP3.LUT R4, RZ, UR4, RZ, 0x33, !PT ;  /* 0x00000004ff047c12 */ /* 0x000fe2000f8e33ff */
[----:B------:R-:W-:Y:S02]  /*3cc0*/  VOTEU.ANY UR4, UPT, PT ;  /* 0x0000000000047886 */ /* 0x000fe400038e0100 */
[----:B------:R-:W-:Y:S01]  /*3cd0*/  UFLO.U32 UR4, UR4 ;  /* 0x00000004000472bd */ /* 0x000fe200080e0000 */
[----:B------:R-:W2:Y:S01]  /*3ce0*/  REDUX UR6, R4 ;  /* 0x00000000040673c4 */ /* 0x000ea20000000000 */
[----:B------:R-:W-:-:S06]  /*3cf0*/  IMAD.U32 R0, RZ, RZ, UR5 ;  /* 0x00000005ff007e24 */ /* 0x000fcc000f8e00ff */
[----:B------:R4:W-:Y:S01]  /*3d00*/  UTCATOMSWS.AND URZ, UR5 ;  /* 0x0000000500ff79e3 */ /* 0x0009e20008000000 */
[----:B------:R-:W3:Y:S01]  /*3d10*/  REDUX UR7, R0 ;  /* 0x00000000000773c4 */ /* 0x000ee20000000000 */
[----:B-1----:R-:W-:Y:S01]  /*3d20*/  ISETP.EQ.U32.AND P0, PT, R2, UR4, PT ;  /* 0x0000000402007c0c */ /* 0x002fe2000bf02070 */
[----:B--2---:R-:W-:Y:S01]  /*3d30*/  IMAD.U32 R2, RZ, RZ, UR6 ;  /* 0x00000006ff027e24 */ /* 0x004fe2000f8e00ff */
[----:B---3--:R-:W-:-:S11]  /*3d40*/  MOV R3, UR7 ;  /* 0x0000000700037c02 */ /* 0x008fd60008000f00 */
[----:B------:R4:W-:Y:S04]  /*3d50*/  @P0 ATOMS.AND RZ, [UR8+0x14], R3 ;  /* 0x00001403ffff098c */ /* 0x0009e8000a800008 */
[----:B------:R4:W-:Y:S01]  /*3d60*/  @P0 ATOMS.AND RZ, [UR8+0x18], R2 ;  /* 0x00001802ffff098c */ /* 0x0009e2000a800008 */
[----:B------:R-:W-:Y:S05]  /*3d70*/  BRA `(.L_x_74) ;  /* 0x0000000000147947 */ /* 0x000fea0003800000 */
.L_x_73:
[----:B------:R-:W-:Y:S02]  /*3d80*/  MOV R2, 0x3da0 ;  /* 0x00003da000027802 */ /* 0x000fe40000000f00 */
[----:B---3-5:R-:W-:Y:S05]  /*3d90*/  CALL.REL.NOINC `($__internal_0_$__cuda_sm10x_tcgen05_guardrail_trap_col_being_dealloced_not_returned_by_alloc) ;  /* 0x00000064004c7944 */ /* 0x028fea0003c00000 */
[----:B------:R-:W-:Y:S05]  /*3da0*/  BRA `(.L_x_74) ;  /* 0x0000000000087947 */ /* 0x000fea0003800000 */
.L_x_72:
[----:B------:R-:W-:Y:S02]  /*3db0*/  MOV R2, 0x3dd0 ;  /* 0x00003dd000027802 */ /* 0x000fe40000000f00 */
[----:B---3-5:R-:W-:Y:S05]  /*3dc0*/  CALL.REL.NOINC `($__internal_2_$__cuda_sm10x_tcgen05_guardrail_trap_unallocated_columns_being_dealloced) ;  /* 0x0000006400587944 */ /* 0x028fea0003c00000 */
.L_x_74:
[----:B------:R-:W-:Y:S01]  /*3dd0*/  NOP ;  /* 0x0000000000007918 */ /* 0x000fe20000000000 */
[----:B----4-:R-:W-:Y:S05]  /*3de0*/  EXIT ;  /* 0x000000000000794d */ /* 0x010fea0003800000 */
.L_x_56:
[----:B------:R-:W-:-:S09]  /*3df0*/  UISETP.NE.OR UP0, UPT, UR17, 0x3, !UP3 ;  /* 0x000000031100788c */ /* 0x000fd2000df05670 */
[----:B------:R-:W-:Y:S05]  /*3e00*/  BRA.U UP0, `(.L_x_75) ;  /* 0x0000001100587547 */ /* 0x000fea000b800000 */
[----:B------:R-:W1:Y:S01]  /*3e10*/  S2UR UR10, SR_CgaCtaId ;  /* 0x00000000000a79c3 */ /* 0x000e620000008800 */
[----:B------:R-:W2:Y:S01]  /*3e20*/  LDCU UR31, c[0x0][0x370] ;  /* 0x00006e00ff1f77ac */ /* 0x000ea20008000800 */
[----:B------:R-:W-:Y:S02]  /*3e30*/  HFMA2 R13, -RZ, RZ, 0, 0 ;  /* 0x00000000ff0d7431 */ /* 0x000fe400000001ff */
[----:B------:R-:W-:Y:S01]  /*3e40*/  IMAD.MOV.U32 R15, RZ, RZ, 0x1 ;  /* 0x00000001ff0f7424 */ /* 0x000fe200078e00ff */
[----:B------:R-:W-:Y:S01]  /*3e50*/  MOV R7, 0x1000 ;  /* 0x0000100000077802 */ /* 0x000fe20000000f00 */
[----:B------:R-:W2:Y:S01]  /*3e60*/  LDCU.128 UR44, c[0x0][0xb10] ;  /* 0x00016200ff2c77ac */ /* 0x000ea20008000c00 */
[----:B------:R-:W-:Y:S01]  /*3e70*/  IMAD.MOV.U32 R14, RZ, RZ, RZ ;  /* 0x000000ffff0e7224 */ /* 0x000fe200078e00ff */
[----:B------:R-:W3:Y:S01]  /*3e80*/  LDC.64 R16, c[0x0][0x348] ;  /* 0x0000d200ff107b82 */ /* 0x000ee20000000a00 */
[----:B------:R-:W4:Y:S01]  /*3e90*/  LDCU UR30, c[0x0][0x374] ;  /* 0x00006e80ff1e77ac */ /* 0x000f220008000800 */
[----:B------:R-:W1:Y:S06]  /*3ea0*/  LDCU UR15, c[0x0][0xb0c] ;  /* 0x00016180ff0f77ac */ /* 0x000e6c0008000800 */
[----:B------:R-:W3:Y:S01]  /*3eb0*/  LDC.64 R2, c[0x0][0x888] ;  /* 0x00022200ff027b82 */ /* 0x000ee20000000a00 */
[----:B------:R-:W3:Y:S01]  /*3ec0*/  LDCU UR49, c[0x0][0xb20] ;  /* 0x00016400ff3177ac */ /* 0x000ee20008000800 */
[----:B------:R-:W3:Y:S06]  /*3ed0*/  LDCU UR4, c[0x0][0xb30] ;  /* 0x00016600ff0477ac */ /* 0x000eec0008000800 */
[----:B------:R-:W3:Y:S01]  /*3ee0*/  LDC.64 R4, c[0x0][0x890] ;  /* 0x00022400ff047b82 */ /* 0x000ee20000000a00 */
[----:B------:R-:W-:Y:S01]  /*3ef0*/  UMOV UR21, 0x400 ;  /* 0x0000040000157882 */ /* 0x000fe20000000000 */
[----:B--2---:R-:W-:-:S02]  /*3f00*/  UIMAD.WIDE.U32 UR6, UR31, UR44, URZ ;  /* 0x0000002c1f0672a5 */ /* 0x004fc4000f8e00ff */
[----:B----4-:R-:W-:Y:S02]  /*3f10*/  UIMAD.WIDE.U32 UR8, UR30, UR47, URZ ;  /* 0x0000002f1e0872a5 */ /* 0x010fe4000f8e00ff */
[----:B-1----:R-:W-:Y:S02]  /*3f20*/  ULEA UR21, UR10, UR21, 0x18 ;  /* 0x000000150a157291 */ /* 0x002fe4000f8ec0ff */
[----:B------:R-:W-:Y:S02]  /*3f30*/  UPLOP3.LUT UP3, UPT, UPT, UPT, UPT, 0x40, 0x4 ;  /* 0x000000000004789c */ /* 0x000fe40003f6e870 */
[----:B------:R-:W-:Y:S02]  /*3f40*/  UIADD3 UR37, UPT, UPT, UR21, 0x68, URZ ;  /* 0x0000006815257890 */ /* 0x000fe4000fffe0ff */
[----:B------:R-:W-:Y:S02]  /*3f50*/  UIADD3 UR33, UPT, UPT, UR21, 0x50, URZ ;  /* 0x0000005015217890 */ /* 0x000fe4000fffe0ff */
[----:B------:R-:W-:-:S02]  /*3f60*/  UIADD3 UR25, UPT, UPT, UR21, 0x58, URZ ;  /* 0x0000005815197890 */ /* 0x000fc4000fffe0ff */
[----:B------:R-:W-:Y:S01]  /*3f70*/  UIADD3 UR17, UPT, UPT, UR21, 0x60, URZ ;  /* 0x0000006015117890 */ /* 0x000fe2000fffe0ff */
[----:B------:R-:W-:Y:S01]  /*3f80*/  UMOV UR6, UR7 ;  /* 0x0000000700067c82 */ /* 0x000fe20008000000 */
[----:B------:R-:W-:Y:S01]  /*3f90*/  UMOV UR41, UR9 ;  /* 0x0000000900297c82 */ /* 0x000fe20008000000 */
[----:B------:R-:W-:Y:S02]  /*3fa0*/  UISETP.GE.AND UP0, UPT, UR42, 0x1, UPT ;  /* 0x000000012a00788c */ /* 0x000fe4000bf06270 */
[----:B------:R-:W-:Y:S01]  /*3fb0*/  UISETP.NE.AND UP4, UPT, UR42, 0x1, UPT ;  /* 0x000000012a00788c */ /* 0x000fe2000bf85270 */
[----:B------:R-:W1:Y:S01]  /*3fc0*/  LDCU.64 UR22, c[0x0][0xb28] ;  /* 0x00016500ff1677ac */ /* 0x000e620008000a00 */
[----:B------:R-:W-:Y:S02]  /*3fd0*/  UISETP.NE.AND UP6, UPT, UR15, 0x1, UPT ;  /* 0x000000010f00788c */ /* 0x000fe4000bfc5270 */
[----:B------:R-:W-:Y:S02]  /*3fe0*/  UISETP.NE.AND UP5, UPT, UR46, 0x1, UPT ;  /* 0x000000012e00788c */ /* 0x000fe4000bfa5270 */
[----:B------:R-:W-:-:S02]  /*3ff0*/  UPRMT UR37, UR10, 0x654, UR37 ;  /* 0x000006540a257896 */ /* 0x000fc40008000025 */
[----:B------:R-:W-:Y:S02]  /*4000*/  USHF.R.U32.HI UR43, URZ, UR45, UR6 ;  /* 0x0000002dff2b7299 */ /* 0x000fe40008011606 */
[----:B------:R-:W-:Y:S02]  /*4010*/  UPRMT UR40, UR10, 0x654, UR33 ;  /* 0x000006540a287896 */ /* 0x000fe40008000021 */
[----:B------:R-:W-:Y:S02]  /*4020*/  UPRMT UR39, UR10, 0x654, UR25 ;  /* 0x000006540a277896 */ /* 0x000fe40008000019 */
[----:B------:R-:W-:Y:S02]  /*4030*/  UPRMT UR38, UR10, 0x654, UR17 ;  /* 0x000006540a267896 */ /* 0x000fe40008000011 */
[----:B---3--:R-:W-:Y:S02]  /*4040*/  USHF.R.U32.HI UR41, URZ, UR49, UR41 ;  /* 0x00000031ff297299 */ /* 0x008fe40008011629 */
[----:B------:R-:W-:-:S11]  /*4050*/  UISETP.NE.AND UP2, UPT, UR4, 0x1, UPT ;  /* 0x000000010400788c */ /* 0x000fd6000bf45270 */
.L_x_86:
[C---:B------:R-:W-:Y:S02]  /*4060*/  LEA R12, R14.reuse, UR21, 0x3 ;  /* 0x000000150e0c7c11 */ /* 0x040fe4000f8e18ff */
[----:B------:R-:W-:Y:S02]  /*4070*/  SHF.L.U32 R9, R13, 0x1f, RZ ;  /* 0x0000001f0d097819 */ /* 0x000fe400000006ff */
[----:B------:R-:W-:Y:S02]  /*4080*/  LEA R10, R14, UR21, 0x4 ;  /* 0x000000150e0a7c11 */ /* 0x000fe4000f8e20ff */
[----:B--2---:R-:W2:Y:S02]  /*4090*/  SYNCS.PHASECHK.TRANS64.TRYWAIT P0, [R12+URZ+0xa0], R9 ;  /* 0x0000a0090c0075a7 */ /* 0x004ea400080011ff */
[----:B--2---:R-:W-:Y:S05]  /*40a0*/  @!P0 BRA `(.L_x_76) ;  /* 0x0000005c003c8947 */ /* 0x004fea0003800000 */
.L_x_162:
[----:B--2---:R-:W2:Y:S01]  /*40b0*/  LDS.128 R8, [R10+0x130] ;  /* 0x000130000a087984 */ /* 0x004ea20000000c00 */
[----:B------:R-:W-:Y:S01]  /*40c0*/  UISETP.GE.AND UP0, UPT, UR42, 0x1, UPT ;  /* 0x000000012a00788c */ /* 0x000fe2000bf06270 */
[----:B------:R-:W-:Y:S01]  /*40d0*/  @!PT LDS RZ, [RZ] ;  /* 0x00000000fffff984 */ /* 0x000fe20000000800 */
[----:B------:R-:W-:Y:S01]  /*40e0*/  @!PT LDS RZ, [RZ] ;  /* 0x00000000fffff984 */ /* 0x000fe20000000800 */
[----:B------:R-:W-:Y:S01]  /*40f0*/  @!PT LDS RZ, [RZ] ;  /* 0x00000000fffff984 */ /* 0x000fe20000000800 */
[----:B------:R-:W-:Y:S01]  /*4100*/  @!PT LDS RZ, [RZ] ;  /* 0x00000000fffff984 */ /* 0x000fe20000000800 */
[----:B------:R3:W-:Y:S06]  /*4110*/  MEMBAR.ALL.CTA ;  /* 0x0000000000007992 */ /* 0x0007ec0000008000 */
[----:B---3--:R-:W3:Y:S01]  /*4120*/  FENCE.VIEW.ASYNC.S ;  /* 0x00000000000073c6 */ /* 0x008ee20000000000 */
[----:B--2---:R-:W-:Y:S11]  /*4130*/  LOP3.LUT P0, RZ, R10, 0x1, RZ, 0xc0, !PT ;  /* 0x000000010aff7812 */ /* 0x004ff6000780c0ff */
[----:B------:R-:W-:Y:S02]  /*4140*/  @!UPT UIADD3 URZ, UPT, UPT, URZ, URZ, URZ ;  /* 0x000000fffffff290 */ /* 0x000fe4000fffe0ff */
[----:B---3--:R-:W-:Y:S01]  /*4150*/  VOTEU.ANY UP1, P0 ;  /* 0x0000000000ff7886 */ /* 0x008fe20000020100 */
[----:B------:R-:W-:Y:S11]  /*4160*/  PLOP3.LUT P0, PT, PT, PT, UP1, 0x80, 0x8 ;  /* 0x000000000008781c */ /* 0x000ff60003f0f018 */
[----:B------:R-:W-:Y:S02]  /*4170*/  @!UPT UIADD3 URZ, UPT, UPT, URZ, URZ, URZ ;  /* 0x000000fffffff290 */ /* 0x000fe4000fffe0ff */
[----:B------:R-:W-:Y:S02]  /*4180*/  @P0 SHF.R.U32.HI R0, RZ, 0x10, R9 ;  /* 0x00000010ff000819 */ /* 0x000fe40000011609 */
[----:B------:R-:W-:Y:S02]  /*4190*/  @P0 MOV R6, R8 ;  /* 0x0000000800060202 */ /* 0x000fe40000000f00 */
[----:B------:R-:W-:Y:S01]  /*41a0*/  @P0 R2UR UR4, R0 ;  /* 0x00000000000402ca */ /* 0x000fe200000e0000 */
[----:B------:R-:W-:Y:S01]  /*41b0*/  VIADD R0, R12, 0xb0 ;  /* 0x000000b00c007836 */ /* 0x000fe20000000000 */
[----:B------:R-:W-:Y:S02]  /*41c0*/  @P0 LOP3.LUT R8, R9, 0xffff, RZ, 0xc0, !PT ;  /* 0x0000ffff09080812 */ /* 0x000fe400078ec0ff */
[----:B------:R-:W-:Y:S02]  /*41d0*/  @P0 R2UR UR6, R6 ;  /* 0x00000000060602ca */ /* 0x000fe400000e0000 */
[----:B------:R-:W-:Y:S02]  /*41e0*/  PRMT R0, RZ, 0x654, R0 ;  /* 0x00000654ff007816 */ /* 0x000fe40000000000 */
[----:B------:R-:W-:Y:S02]  /*41f0*/  @P0 R2UR UR5, R8 ;  /* 0x00000000080502ca */ /* 0x000fe400000e0000 */
[----:B------:R2:W-:Y:S03]  /*4200*/  SYNCS.ARRIVE.TRANS64.RED.A1T0 RZ, [R0+URZ], RZ ;  /* 0x000000ff00ff79a7 */ /* 0x0005e600081004ff */
[----:B------:R-:W-:Y:S04]  /*4210*/  @UP1 UMOV UR29, UR4 ;  /* 0x00000004001d1c82 */ /* 0x000fe80008000000 */
[----:B------:R-:W-:Y:S04]  /*4220*/  @UP1 UMOV UR14, UR6 ;  /* 0x00000006000e1c82 */ /* 0x000fe80008000000 */
[----:B------:R-:W-:Y:S01]  /*4230*/  @UP1 UMOV UR13, UR5 ;  /* 0x00000005000d1c82 */ /* 0x000fe20008000000 */
[----:B------:R-:W-:Y:S05]  /*4240*/  BRA.U !UP0, `(.L_x_77) ;  /* 0x0000000108a47547 */ /* 0x000fea000b800000 */
[----:B------:R-:W-:Y:S02]  /*4250*/  UIMAD.WIDE.U32 UR18, UR13, UR47, URZ ;  /* 0x0000002f0d1272a5 */ /* 0x000fe4000f8e00ff */
[----:B------:R-:W-:Y:S02]  /*4260*/  UIMAD.WIDE.U32 UR26, UR14, UR44, URZ ;  /* 0x0000002c0e1a72a5 */ /* 0x000fe4000f8e00ff */
[----:B------:R-:W-:Y:S02]  /*4270*/  USEL UR4, UR30, UR41, !UP5 ;  /* 0x000000291e047287 */ /* 0x000fe4000e800000 */
[----:B------:R-:W-:Y:S02]  /*4280*/  USEL UR7, UR31, UR43, !UP6 ;  /* 0x0000002b1f077287 */ /* 0x000fe4000f000000 */
[----:B-1----:R-:W-:Y:S02]  /*4290*/  UIMAD.WIDE.U32 UR8, UR4, UR22, URZ ;  /* 0x00000016040872a5 */ /* 0x002fe4000f8e00ff */
[----:B------:R-:W-:Y:S01]  /*42a0*/  UIMAD.WIDE.U32 UR10, UR7, UR22, URZ ;  /* 0x00000016070a72a5 */ /* 0x000fe2000f8e00ff */
[----:B------:R-:W-:Y:S02]  /*42b0*/  UMOV UR5, UR19 ;  /* 0x0000001300057c82 */ /* 0x000fe40008000000 */
[----:B------:R-:W-:Y:S03]  /*42c0*/  USHF.R.U32.HI UR6, URZ, UR49, UR5 ;  /* 0x00000031ff067299 */ /* 0x000fe60008011605 */
[----:B------:R-:W-:Y:S01]  /*42d0*/  UMOV UR5, UR27 ;  /* 0x0000001b00057c82 */ /* 0x000fe20008000000 */
[----:B------:R-:W-:Y:S02]  /*42e0*/  USEL UR6, UR13, UR6, !UP5 ;  /* 0x000000060d067287 */ /* 0x000fe4000e800000 */
[----:B------:R-:W-:Y:S03]  /*42f0*/  USHF.R.U32.HI UR12, URZ, UR45, UR5 ;  /* 0x0000002dff0c7299 */ /* 0x000fe60008011605 */
[----:B------:R-:W-:Y:S02]  /*4300*/  UMOV UR5, UR9 ;  /* 0x0000000900057c82 */ /* 0x000fe40008000000 */
[----:B------:R-:W-:Y:S03]  /*4310*/  @UP4 USHF.R.U32.HI UR4, URZ, UR23, UR5 ;  /* 0x00000017ff044299 */ /* 0x000fe60008011605 */
[----:B------:R-:W-:Y:S01]  /*4320*/  UMOV UR5, UR11 ;  /* 0x0000000b00057c82 */ /* 0x000fe20008000000 */
[----:B------:R-:W-:Y:S02]  /*4330*/  UIMAD UR4, UR42, UR4, URZ ;  /* 0x000000042a0472a4 */ /* 0x000fe4000f8e02ff */
[----:B------:R-:W-:Y:S02]  /*4340*/  @UP4 USHF.R.U32.HI UR7, URZ, UR23, UR5 ;  /* 0x00000017ff074299 */ /* 0x000fe40008011605 */
[----:B------:R-:W-:Y:S02]  /*4350*/  UIMAD.WIDE.U32 UR10, UR6, UR22, URZ ;  /* 0x00000016060a72a5 */ /* 0x000fe4000f8e00ff */
[----:B------:R-:W-:Y:S02]  /*4360*/  USEL UR5, UR14, UR12, !UP6 ;  /* 0x0000000c0e057287 */ /* 0x000fe4000f000000 */
[----:B------:R-:W-:Y:S02]  /*4370*/  UIMAD UR8, UR42, UR7, URZ ;  /* 0x000000072a0872a4 */ /* 0x000fe4000f8e02ff */
[----:B------:R-:W-:Y:S03]  /*4380*/  UISETP.GE.AND UP0, UPT, UR6, UR4, UPT ;  /* 0x000000040600728c */ /* 0x000fe6000bf06270 */
[----:B------:R-:W-:Y:S01]  /*4390*/  UMOV UR4, UR11 ;  /* 0x0000000b00047c82 */ /* 0x000fe20008000000 */
[----:B------:R-:W-:Y:S02]  /*43a0*/  UISETP.GE.OR UP0, UPT, UR5, UR8, UP0 ;  /* 0x000000080500728c */ /* 0x000fe40008706670 */
[----:B------:R-:W-:Y:S02]  /*43b0*/  USHF.R.U32.HI UR4, URZ, UR23, UR4 ;  /* 0x00000017ff047299 */ /* 0x000fe40008011604 */
[----:B------:R-:W-:Y:S02]  /*43c0*/  UIMAD.WIDE.U32 UR8, UR5, UR22, URZ ;  /* 0x00000016050872a5 */ /* 0x000fe4000f8e00ff */
[----:B------:R-:W-:Y:S04]  /*43d0*/  USEL UR10, UR6, UR4, !UP4 ;  /* 0x00000004060a7287 */ /* 0x000fe8000e000000 */
[----:B------:R-:W-:Y:S01]  /*43e0*/  UIADD3 UR11, UPT, UPT, -UR10, URZ, URZ ;  /* 0x000000ff0a0b7290 */ /* 0x000fe2000fffe1ff */
[----:B------:R-:W-:Y:S02]  /*43f0*/  @!UP0 UMOV UR4, UR9 ;  /* 0x0000000900048c82 */ /* 0x000fe40008000000 */
[----:B------:R-:W-:Y:S02]  /*4400*/  @!UP0 USHF.R.U32.HI UR4, URZ, UR23, UR4 ;  /* 0x00000017ff048299 */ /* 0x000fe40008011604 */
[----:B------:R-:W-:Y:S02]  /*4410*/  UIMAD UR8, UR42, UR11, UR6 ;  /* 0x0000000b2a0872a4 */ /* 0x000fe4000f8e0206 */
[----:B------:R-:W-:Y:S04]  /*4420*/  @!UP0 USEL UR4, UR5, UR4, !UP4 ;  /* 0x0000000405048287 */ /* 0x000fe8000e000000 */
[----:B------:R-:W-:Y:S02]  /*4430*/  @!UP0 UIMAD UR8, UR7, UR8, UR4 ;  /* 0x00000008070882a4 */ /* 0x000fe4000f8e0204 */
[----:B------:R-:W-:Y:S02]  /*4440*/  @!UP0 UIADD3 UR9, UPT, UPT, UR10, -UR4, URZ ;  /* 0x800000040a098290 */ /* 0x000fe4000fffe0ff */
[----:B------:R-:W-:Y:S02]  /*4450*/  UIADD3 UR4, UPT, UPT, -UR5, URZ, URZ ;  /* 0x000000ff05047290 */ /* 0x000fe4000fffe1ff */
[----:B------:R-:W-:Y:S02]  /*4460*/  UIADD3 UR7, UPT, UPT, -UR6, URZ, URZ ;  /* 0x000000ff06077290 */ /* 0x000fe4000fffe1ff */
[----:B------:R-:W-:Y:S02]  /*4470*/  @!UP0 UIMAD UR6, UR9, UR42, UR5 ;  /* 0x0000002a090682a4 */ /* 0x000fe4000f8e0205 */
[----:B------:R-:W-:Y:S02]  /*4480*/  UIMAD UR14, UR15, UR4, UR14 ;  /* 0x000000040f0e72a4 */ /* 0x000fe4000f8e020e */
[----:B------:R-:W-:Y:S01]  /*4490*/  UIMAD UR13, UR46, UR7, UR13 ;  /* 0x000000072e0d72a4 */ /* 0x000fe2000f8e020d */
[----:B------:R-:W-:Y:S02]  /*44a0*/  @!UP0 UMOV UR5, UR8 ;  /* 0x0000000800058c82 */ /* 0x000fe40008000000 */
[----:B------:R-:W-:Y:S02]  /*44b0*/  UIMAD UR14, UR5, UR15, UR14 ;  /* 0x0000000f050e72a4 */ /* 0x000fe4000f8e020e */
[----:B------:R-:W-:Y:S11]  /*44c0*/  UIMAD UR13, UR6, UR46, UR13 ;  /* 0x0000002e060d72a4 */ /* 0x000ff6000f8e020d */
[----:B------:R-:W-:Y:S01]  /*44d0*/  @!UPT UIADD3 URZ, UPT, UPT, URZ, URZ, URZ ;  /* 0x000000fffffff290 */ /* 0x000fe2000fffe0ff */
.L_x_77:
[----:B------:R-:W3:Y:S01]  /*44e0*/  @!UP2 LDCU.128 UR8, c[0x0][0xb10] ;  /* 0x00016200ff08a7ac */ /* 0x000ee20008000c00 */
[C---:B------:R-:W-:Y:S02]  /*44f0*/  ISETP.NE.U32.AND P1, PT, R4.reuse, RZ, PT ;  /* 0x000000ff0400720c */ /* 0x040fe40003f25070 */
[----:B------:R-:W-:Y:S02]  /*4500*/  ISETP.NE.U32.AND P0, PT, R4, RZ, PT ;  /* 0x000000ff0400720c */ /* 0x000fe40003f05070 */
[C---:B------:R-:W-:Y:S02]  /*4510*/  ISETP.NE.AND.EX P1, PT, R5.reuse, RZ, PT, P1 ;  /* 0x000000ff0500720c */ /* 0x040fe40003f25310 */
[----:B------:R-:W-:Y:S01]  /*4520*/  ISETP.NE.AND.EX P0, PT, R5, RZ, PT, P0 ;  /* 0x000000ff0500720c */ /* 0x000fe20003f05300 */
[----:B------:R-:W4:Y:S01]  /*4530*/  @!UP2 LDCU UR5, c[0x0][0xb0c] ;  /* 0x00016180ff05a7ac */ /* 0x000f220008000800 */
[----:B------:R-:W-:Y:S01]  /*4540*/  SHF.L.U32 R9, R15, 0x1f, RZ ;  /* 0x0000001f0f097819 */ /* 0x000fe200000006ff */
[----:B------:R-:W-:Y:S02]  /*4550*/  USHF.L.U32 UR35, UR16, 0x6, URZ ;  /* 0x0000000610237899 */ /* 0x000fe400080006ff */
[----:B------:R-:W-:Y:S02]  /*4560*/  USHF.L.U32 UR34, UR20, 0x8, URZ ;  /* 0x0000000814227899 */ /* 0x000fe400080006ff */
[----:B---3--:R-:W-:Y:S07]  /*4570*/  UIMAD.WIDE.U32 UR6, UR14, UR8, URZ ;  /* 0x000000080e0672a5 */ /* 0x008fee000f8e00ff */
[----:B------:R-:W-:Y:S01]  /*4580*/  @!UP2 UMOV UR4, UR7 ;  /* 0x000000070004ac82 */ /* 0x000fe20008000000 */
[----:B----4-:R-:W-:Y:S02]  /*4590*/  @!UP2 UISETP.NE.AND UP0, UPT, UR5, 0x1, UPT ;  /* 0x000000010500a88c */ /* 0x010fe4000bf05270 */
[----:B------:R-:W-:Y:S02]  /*45a0*/  @!UP2 USHF.R.U32.HI UR4, URZ, UR9, UR4 ;  /* 0x00000009ff04a299 */ /* 0x000fe40008011604 */
[----:B------:R-:W-:Y:S02]  /*45b0*/  UIMAD.WIDE.U32 UR6, UR13, UR11, URZ ;  /* 0x0000000b0d0672a5 */ /* 0x000fe4000f8e00ff */
[----:B------:R-:W-:Y:S02]  /*45c0*/  @!UP2 USEL UR8, UR14, UR4, !UP0 ;  /* 0x000000040e08a287 */ /* 0x000fe4000c000000 */
[----:B------:R-:W-:Y:S03]  /*45d0*/  @!UP2 UISETP.NE.AND UP0, UPT, UR10, 0x1, UPT ;  /* 0x000000010a00a88c */ /* 0x000fe6000bf05270 */
[----:B------:R-:W-:Y:S02]  /*45e0*/  @!UP2 UMOV UR6, UR7 ;  /* 0x000000070006ac82 */ /* 0x000fe40008000000 */
[----:B------:R-:W3:Y:S02]  /*45f0*/  @!UP2 LDCU UR4, c[0x0][0xb20] ;  /* 0x00016400ff04a7ac */ /* 0x000ee40008000800 */
[----:B---3--:R-:W-:Y:S04]  /*4600*/  @!UP2 USHF.R.U32.HI UR6, URZ, UR4, UR6 ;  /* 0x00000004ff06a299 */ /* 0x008fe80008011606 */
[----:B------:R-:W-:Y:S04]  /*4610*/  @!UP2 USEL UR6, UR13, UR6, !UP0 ;  /* 0x000000060d06a287 */ /* 0x000fe8000c000000 */
[----:B------:R-:W-:Y:S02]  /*4620*/  @!UP2 UIADD3 UR4, UPT, UPT, -UR8, UR6, URZ ;  /* 0x000000060804a290 */ /* 0x000fe4000fffe1ff */
[----:B------:R-:W-:Y:S02]  /*4630*/  @!UP2 UIADD3 UR6, UPT, UPT, UR8, -UR6, URZ ;  /* 0x800000060806a290 */ /* 0x000fe4000fffe0ff */
[----:B------:R-:W-:Y:S02]  /*4640*/  @!UP2 UIMAD UR14, UR4, UR5, UR14 ;  /* 0x00000005040ea2a4 */ /* 0x000fe4000f8e020e */
[----:B------:R-:W-:Y:S01]  /*4650*/  @!UP2 UIMAD UR13, UR6, UR10, UR13 ;  /* 0x0000000a060da2a4 */ /* 0x000fe2000f8e020d */
[----:B------:R-:W-:Y:S11]  /*4660*/  BRA.U UP3, `(.L_x_78) ;  /* 0x0000000103107547 */ /* 0x000ff6000b800000 */
[----:B--2---:R-:W-:Y:S04]  /*4670*/  MOV R0, UR48 ;  /* 0x0000003000007c02 */ /* 0x004fe80008000f00 */
[----:B------:R-:W-:Y:S04]  /*4680*/  SHF.L.U32 R11, R0, 0x1f, RZ ;  /* 0x0000001f000b7819 */ /* 0x000fe800000006ff */
[----:B------:R-:W2:Y:S02]  /*4690*/  SYNCS.PHASECHK.TRANS64.TRYWAIT P2, [UR21+0x98], R11 ;  /* 0x0000980bff0075a7 */ /* 0x000ea40008041115 */
[----:B--2---:R-:W-:Y:S05]  /*46a0*/  @!P2 BRA `(.L_x_79) ;  /* 0x0000005400d0a947 */ /* 0x004fea0003800000 */
.L_x_78:
[----:B------:R-:W-:Y:S05]  /*46b0*/  @!P1 BRA `(.L_x_80) ;  /* 0x0000000000309947 */ /* 0x000fea0003800000 */
[----:B------:R-:W-:Y:S01]  /*46c0*/  ISETP.NE.U32.AND P1, PT, R2, RZ, PT ;  /* 0x000000ff0200720c */ /* 0x000fe20003f25070 */
[----:B------:R-:W3:Y:S01]  /*46d0*/  LDCU.64 UR4, c[0x0][0x358] ;  /* 0x00006b00ff0477ac */ /* 0x000ee20008000a00 */
[----:B------:R-:W-:Y:S02]  /*46e0*/  IMAD.MOV.U32 R85, RZ, RZ, 0x1 ;  /* 0x00000001ff557424 */ /* 0x000fe400078e00ff */
[----:B------:R-:W-:Y:S11]  /*46f0*/  ISETP.NE.AND.EX P1, PT, R3, RZ, PT, P1 ;  /* 0x000000ff0300720c */ /* 0x000ff60003f25310 */
[----:B------:R-:W-:Y:S02]  /*4700*/  @!UPT UIADD3 URZ, UPT, UPT, URZ, URZ, URZ ;  /* 0x000000fffffff290 */ /* 0x000fe4000fffe0ff */
[----:B--2---:R-:W2:Y:S01]  /*4710*/  @P1 LDC.64 R10, c[0x0][0x888] ;  /* 0x00022200ff0a1b82 */ /* 0x004ea20000000a00 */
[----:B------:R-:W-:Y:S04]  /*4720*/  @P1 IMAD R0, R4, UR36, RZ ;  /* 0x0000002404001c24 */ /* 0x000fe8000f8e02ff */
[----:B--2---:R-:W-:Y:S04]  /*4730*/  @P1 IMAD.WIDE R10, R0, 0x4, R10 ;  /* 0x00000004000a1825 */ /* 0x004fe800078e020a */
[----:B------:R-:W-:Y:S01]  /*4740*/  HFMA2 R0, -RZ, RZ, 0, 5.9604644775390625e-08 ;  /* 0x00000001ff007431 */ /* 0x000fe200000001ff */
[----:B---3-5:R3:W5:Y:S04]  /*4750*/  @P1 LDG.E R41, desc[UR4][R10.64] ;  /* 0x000000040a291981 */ /* 0x028768000c1e1900 */
[----:B------:R-:W-:Y:S01]  /*4760*/  @!P1 PRMT R85, R0, 0x7610, R85 ;  /* 0x0000761000559816 */ /* 0x000fe20000000055 */
[----:B---3--:R-:W4:Y:S06]  /*4770*/  @!P1 LDC R41, c[0x0][0x880] ;  /* 0x00022000ff299b82 */ /* 0x008f2c0000000800 */
.L_x_80:
[----:B----45:R-:W-:Y:S01]  /*4780*/  @!P0 FSETP.EQ.AND P1, PT, R41, RZ, PT ;  /* 0x000000ff2900820b */ /* 0x030fe20003f22000 */
[----:B------:R-:W-:Y:S01]  /*4790*/  @!UPT UIADD3 URZ, UPT, UPT, URZ, URZ, URZ ;  /* 0x000000fffffff290 */ /* 0x000fe2000fffe0ff */
[----:B------:R-:W-:Y:S11]  /*47a0*/  @!P0 BRA `(.L_x_81) ;  /* 0x0000000000188947 */ /* 0x000ff60003800000 */
[----:B------:R-:W-:Y:S02]  /*47b0*/  LOP3.LUT P0, RZ, R85, 0xff, RZ, 0xc0, !PT ;  /* 0x000000ff55ff7812 */ /* 0x000fe4000780c0ff */
[----:B------:R-:W-:Y:S04]  /*47c0*/  ISETP.NE.U32.AND P1, PT, R2, RZ, PT ;  /* 0x000000ff0200720c */ /* 0x000fe80003f25070 */
[----:B------:R-:W-:Y:S04]  /*47d0*/  ISETP.NE.AND.EX P1, PT, R3, RZ, PT, P1 ;  /* 0x000000ff0300720c */ /* 0x000fe80003f25310 */
[----:B------:R-:W-:Y:S03]  /*47e0*/  PLOP3.LUT P1, PT, P1, PT, PT, 0x8, 0x80 ;  /* 0x000000000080781c */ /* 0x000fe60000f2e170 */
[----:B------:R-:W-:Y:S11]  /*47f0*/  @P0 FSETP.EQ.AND P1, PT, R41, RZ, PT ;  /* 0x000000ff2900020b */ /* 0x000ff60003f22000 */
[----:B------:R-:W-:Y:S02]  /*4800*/  @!UPT UIADD3 URZ, UPT, UPT, URZ, URZ, URZ ;  /* 0x000000fffffff290 */ /* 0x000fe4000fffe0ff */
.L_x_81:
[----:B------:R-:W3:Y:S01]  /*4810*/  SYNCS.PHASECHK.TRANS64.TRYWAIT P2, [UR21+0x70], R9 ;  /* 0x00007009ff0075a7 */ /* 0x000ee20008041115 */
[----:B------:R-:W-:Y:S04]  /*4820*/  ELECT P0, URZ, PT ;  /* 0x0000000000ff782f */ /* 0x000fe80003800000 */
[----:B------:R-:W-:Y:S11]  /*4830*/  PLOP3.LUT P1, PT, P1, P0, PT, 0xf2, 0x2f ;  /* 0x00000000002f781c */ /* 0x000ff60000f21e72 */
[----:B------:R-:W-:Y:S02]  /*4840*/  @!UPT UIADD3 URZ, UPT, UPT, URZ, URZ, URZ ;  /* 0x000000fffffff290 */ /* 0x000fe4000fffe0ff */
[----:B------:R-:W-:Y:S05]  /*4850*/  @!P1 IADD3 R8, P0, PT, R16, 0x580, RZ ;  /* 0x0000058010089810 */ /* 0x000fea0007f1e0ff */
[----:B------:R-:W-:Y:S01]  /*4860*/  @!P1 IMAD.X R6, RZ, RZ, R17, P0 ;  /* 0x000000ffff069224 */ /* 0x000fe200000e0611 */
[----:B---3--:R-:W-:Y:S07]  /*4870*/  @!P2 BRA `(.L_x_82) ;  /* 0x000000540074a947 */ /* 0x008fee0003800000 */
.L_x_165:
[----:B------:R-:W-:Y:S01]  /*4880*/  @!P1 R2UR UR5, R8 ;  /* 0x00000000080592ca */ /* 0x000fe200000e0000 */
[----:B------:R-:W-:Y:S01]  /*4890*/  VOTEU.ALL UP0, P1 ;  /* 0x0000000000ff7886 */ /* 0x000fe20000800000 */
[----:B------:R-:W-:Y:S01]  /*48a0*/  @!P1 R2UR UR4, R6 ;  /* 0x00000000060492ca */ /* 0x000fe200000e0000 */
[----:B--2---:R-:W-:Y:S01]  /*48b0*/  @!P1 IMAD.MOV.U32 R0, RZ, RZ, 0x1000 ;  /* 0x00001000ff009424 */ /* 0x004fe200078e00ff */
[----:B------:R-:W-:Y:S01]  /*48c0*/  UMOV UR6, 0x0 ;  /* 0x0000000000067882 */ /* 0x000fe20000000000 */
[----:B------:R-:W-:Y:S01]  /*48d0*/  UMOV UR7, 0x10000000 ;  /* 0x1000000000077882 */ /* 0x000fe20000000000 */
[----:B------:R-:W-:Y:S01]  /*48e0*/  @!UP0 UIADD3 UR32, UPT, UPT, UR21, 0x200, URZ ;  /* 0x0000020015208890 */ /* 0x000fe2000fffe0ff */
[----:B------:R-:W-:Y:S01]  /*48f0*/  @!P1 IADD3 R8, P0, PT, R16, 0x580, RZ ;  /* 0x0000058010089810 */ /* 0x000fe20007f1e0ff */
[----:B------:R-:W-:Y:S04]  /*4900*/  VOTEU.ALL UP0, P1 ;  /* 0x0000000000ff7886 */ /* 0x000fe80000800000 */
[----:B------:R-:W-:Y:S02]  /*4910*/  @!P1 IMAD.X R6, RZ, RZ, R17, P0 ;  /* 0x000000ffff069224 */ /* 0x000fe400000e0611 */
[----:B------:R-:W-:Y:S02]  /*4920*/  IMAD.U32 R10, RZ, RZ, UR5 ;  /* 0x00000005ff0a7e24 */ /* 0x000fe4000f8e00ff */
[----:B------:R-:W-:Y:S03]  /*4930*/  IMAD.U32 R11, RZ, RZ, UR4 ;  /* 0x00000004ff0b7e24 */ /* 0x000fe6000f8e00ff */
[----:B------:R-:W-:Y:S02]  /*4940*/  @!P1 R2UR UR4, R10 ;  /* 0x000000000a0492ca */ /* 0x000fe400000e0000 */
[----:B------:R-:W-:Y:S11]  /*4950*/  @!P1 R2UR UR5, R11 ;  /* 0x000000000b0592ca */ /* 0x000ff600000e0000 */
[----:B------:R-:W-:Y:S02]  /*4960*/  @!UPT UIADD3 URZ, UPT, UPT, URZ, URZ, URZ ;  /* 0x000000fffffff290 */ /* 0x000fe4000fffe0ff */
[----:B------:R2:W-:Y:S01]  /*4970*/  @!UP0 UTMALDG.3D [UR32], [UR4], desc[UR6] ;  /* 0x00000620040085b4 */ /* 0x0005e20008011000 */
[----:B------:R2:W-:Y:S01]  /*4980*/  @!P1 SYNCS.ARRIVE.TRANS64.RED.A0TR RZ, [UR21+0x50], R0 ;  /* 0x00005000ffff99a7 */ /* 0x0005e20008300415 */
[----:B------:R-:W-:Y:S01]  /*4990*/  SYNCS.ARRIVE.TRANS64.RED.A1T0 RZ, [UR40], RZ ;  /* 0x000000ffffff79a7 */ /* 0x000fe20008100428 */
[----:B------:R-:W3:Y:S02]  /*49a0*/  SYNCS.PHASECHK.TRANS64.TRYWAIT P2, [UR21+0x78], R9 ;  /* 0x00007809ff0075a7 */ /* 0x000ee40008041115 */
[----:B--23--:R-:W-:Y:S05]  /*49b0*/  @!P2 BRA `(.L_x_83) ;  /* 0x00000054003ca947 */ /* 0x00cfea0003800000 */
.L_x_167:
        /* <DEDUP_REMOVED lines=8> */
[----:B------:R-:W-:Y:S01]  /*4a40*/  @!UP0 UIADD3 UR24, UPT, UPT, UR21, 0x1200, URZ ;  /* 0x0000120015188890 */ /* 0x000fe2000fffe0ff */
[----:B------:R-:W-:Y:S01]  /*4a50*/  VOTEU.ALL UP0, P1 ;  /* 0x0000000000ff7886 */ /* 0x000fe20000800000 */
[----:B------:R-:W-:Y:S01]  /*4a60*/  UMOV UR27, UR35 ;  /* 0x00000023001b7c82 */ /* 0x000fe20008000000 */
[----:B------:R-:W-:Y:S02]  /*4a70*/  UMOV UR28, UR36 ;  /* 0x00000024001c7c82 */ /* 0x000fe40008000000 */
[----:B------:R-:W-:Y:S02]  /*4a80*/  IMAD.U32 R10, RZ, RZ, UR5 ;  /* 0x00000005ff0a7e24 */ /* 0x000fe4000f8e00ff */
[----:B------:R-:W-:Y:S02]  /*4a90*/  IMAD.U32 R11, RZ, RZ, UR4 ;  /* 0x00000004ff0b7e24 */ /* 0x000fe4000f8e00ff */
[----:B------:R-:W-:Y:S01]  /*4aa0*/  @!P1 IMAD.X R6, RZ, RZ, R17, P0 ;  /* 0x000000ffff069224 */ /* 0x000fe200000e0611 */
        /* <DEDUP_REMOVED lines=8> */
.L_x_169:
[----:B------:R-:W-:Y:S01]  /*4b30*/  @!P1 R2UR UR5, R8 ;  /* 0x00000000080592ca */ /* 0x000fe200000e0000 */
[----:B------:R-:W-:Y:S01]  /*4b40*/  VOTEU.ALL UP0, P1 ;  /* 0x0000000000ff7886 */ /* 0x000fe20000800000 */
[----:B------:R-:W-:Y:S01]  /*4b50*/  @!P1 R2UR UR4, R6 ;  /* 0x00000000060492ca */ /* 0x000fe200000e0000 */
[----:B--2---:R-:W-:Y:S01]  /*4b60*/  @!P1 IMAD.MOV.U32 R0, RZ, RZ, 0x1000 ;  /* 0x00001000ff009424 */ /* 0x004fe200078e00ff */
[----:B------:R-:W-:Y:S01]  /*4b70*/  UMOV UR6, 0x0 ;  /* 0x0000000000067882 */ /* 0x000fe20000000000 */
[----:B------:R-:W-:Y:S01]  /*4b80*/  UMOV UR7, 0x10000000 ;  /* 0x1000000000077882 */ /* 0x000fe20000000000 */
[----:B------:R-:W-:Y:S01]  /*4b90*/  @!UP0 UIADD3 UR18, UPT, UPT, UR34, 0x80, URZ ;  /* 0x0000008022128890 */ /* 0x000fe2000fffe0ff */
[----:B------:R-:W-:Y:S01]  /*4ba0*/  VIADD R14, R14, 0x1 ;  /* 0x000000010e0e7836 */ /* 0x000fe20000000000 */
[----:B------:R-:W-:Y:S01]  /*4bb0*/  @!UP0 UIADD3 UR16, UPT, UPT, UR21, 0x2200, URZ ;  /* 0x0000220015108890 */ /* 0x000fe2000fffe0ff */
[----:B------:R-:W-:Y:S01]  /*4bc0*/  VOTEU.ALL UP0, P1 ;  /* 0x0000000000ff7886 */ /* 0x000fe20000800000 */
[----:B------:R-:W-:Y:S01]  /*4bd0*/  UMOV UR19, UR35 ;  /* 0x0000002300137c82 */ /* 0x000fe20008000000 */
[----:B------:R-:W-:Y:S02]  /*4be0*/  UMOV UR20, UR36 ;  /* 0x0000002400147c82 */ /* 0x000fe40008000000 */
        /* <DEDUP_REMOVED lines=10> */
.L_x_171:
[----:B------:R-:W-:Y:S01]  /*4c90*/  @!P1 IADD3 R6, P0, PT, R16, 0x580, RZ ;  /* 0x0000058010069810 */ /* 0x000fe20007f1e0ff */
[----:B------:R-:W-:Y:S01]  /*4ca0*/  VOTEU.ALL UP0, P1 ;  /* 0x0000000000ff7886 */ /* 0x000fe20000800000 */
[----:B------:R-:W-:Y:S01]  /*4cb0*/  UMOV UR6, 0x0 ;  /* 0x0000000000067882 */ /* 0x000fe20000000000 */
[----:B------:R-:W-:Y:S01]  /*4cc0*/  UMOV UR7, 0x10000000 ;  /* 0x1000000000077882 */ /* 0x000fe20000000000 */
[----:B------:R-:W-:Y:S01]  /*4cd0*/  @!P1 R2UR UR5, R6 ;  /* 0x00000000060592ca */ /* 0x000fe200000e0000 */
[----:B--2---:R-:W-:Y:S01]  /*4ce0*/  @!P1 IMAD.X R0, RZ, RZ, R17, P0 ;  /* 0x000000ffff009224 */ /* 0x004fe200000e0611 */
[----:B------:R-:W-:Y:S01]  /*4cf0*/  @!UP0 UIADD3 UR10, UPT, UPT, UR34, 0xc0, URZ ;  /* 0x000000c0220a8890 */ /* 0x000fe2000fffe0ff */
[----:B------:R-:W-:Y:S01]  /*4d00*/  R2UR UR16, R87 ;  /* 0x00000000571072ca */ /* 0x000fe200000e0000 */
[----:B------:R-:W-:Y:S01]  /*4d10*/  @!UP0 UIADD3 UR8, UPT, UPT, UR21, 0x3200, URZ ;  /* 0x0000320015088890 */ /* 0x000fe2000fffe0ff */
[----:B------:R-:W-:Y:S01]  /*4d20*/  ISETP.NE.AND P0, PT, R14, 0x2, PT ;  /* 0x000000020e00780c */ /* 0x000fe20003f05270 */
[----:B------:R-:W-:Y:S01]  /*4d30*/  @!UP0 UIADD3 UR9, UPT, UPT, UR21, 0x68, URZ ;  /* 0x0000006815098890 */ /* 0x000fe2000fffe0ff */
[----:B------:R-:W-:Y:S01]  /*4d40*/  @!P1 R2UR UR4, R0 ;  /* 0x00000000000492ca */ /* 0x000fe200000e0000 */
[----:B------:R-:W-:Y:S01]  /*4d50*/  VOTEU.ALL UP0, P1 ;  /* 0x0000000000ff7886 */ /* 0x000fe20000800000 */
[----:B------:R-:W-:Y:S01]  /*4d60*/  UMOV UR11, UR35 ;  /* 0x00000023000b7c82 */ /* 0x000fe20008000000 */
[----:B------:R-:W-:Y:S01]  /*4d70*/  UMOV UR12, UR36 ;  /* 0x00000024000c7c82 */ /* 0x000fe20008000000 */
[----:B------:R-:W-:Y:S01]  /*4d80*/  SEL R0, RZ, 0x1, P0 ;  /* 0x00000001ff007807 */ /* 0x000fe20000000000 */
[----:B------:R-:W-:Y:S01]  /*4d90*/  UIADD3 UR20, UPT, UPT, UR13, UR59, URZ ;  /* 0x0000003b0d147290 */ /* 0x000fe2000fffe0ff */
[----:B------:R-:W-:Y:S01]  /*4da0*/  IMAD.U32 R8, RZ, RZ, UR5 ;  /* 0x00000005ff087e24 */ /* 0x000fe2000f8e00ff */
[----:B------:R-:W-:Y:S01]  /*4db0*/  LOP3.LUT R15, R15, 0x1, RZ, 0x3c, !PT ;  /* 0x000000010f0f7812 */ /* 0x000fe200078e3cff */
[----:B------:R-:W-:Y:S01]  /*4dc0*/  UPLOP3.LUT UP3, UPT, UPT, UPT, UPT, 0x80, 0x8 ;  /* 0x000000000008789c */ /* 0x000fe20003f6f070 */
[----:B------:R-:W-:Y:S01]  /*4dd0*/  LOP3.LUT R13, R13, R0, RZ, 0x3c, !PT ;  /* 0x000000000d0d7212 */ /* 0x000fe200078e3cff */
[----:B------:R-:W-:Y:S01]  /*4de0*/  UIADD3 UR16, UPT, UPT, UR14, UR16, URZ ;  /* 0x000000100e107290 */ /* 0x000fe2000fffe0ff */
[----:B------:R-:W-:Y:S01]  /*4df0*/  SEL R14, R14, RZ, P0 ;  /* 0x000000ff0e0e7207 */ /* 0x000fe20000000000 */
[----:B------:R-:W-:Y:S01]  /*4e00*/  UMOV UR36, UR29 ;  /* 0x0000001d00247c82 */ /* 0x000fe20008000000 */
[----:B------:R-:W-:Y:S01]  /*4e10*/  IMAD.U32 R9, RZ, RZ, UR4 ;  /* 0x00000004ff097e24 */ /* 0x000fe2000f8e00ff */
[----:B------:R-:W-:Y:S04]  /*4e20*/  @!P1 R2UR UR4, R8 ;  /* 0x00000000080492ca */ /* 0x000fe800000e0000 */
[----:B------:R-:W-:Y:S11]  /*4e30*/  @!P1 R2UR UR5, R9 ;  /* 0x00000000090592ca */ /* 0x000ff600000e0000 */
[----:B------:R-:W-:Y:S02]  /*4e40*/  @!UPT UIADD3 URZ, UPT, UPT, URZ, URZ, URZ ;  /* 0x000000fffffff290 */ /* 0x000fe4000fffe0ff */
[----:B------:R2:W-:Y:S01]  /*4e50*/  @!UP0 UTMALDG.3D [UR8], [UR4], desc[UR6] ;  /* 0x00000608040085b4 */ /* 0x0005e20008011000 */
[----:B------:R2:W-:Y:S01]  /*4e60*/  @!P1 SYNCS.ARRIVE.TRANS64.RED.A0TR RZ, [UR21+0x68], R7 ;  /* 0x00006807ffff99a7 */ /* 0x0005e20008300415 */
[----:B------:R-:W-:Y:S01]  /*4e70*/  SYNCS.ARRIVE.TRANS64.RED.A1T0 RZ, [UR37], RZ ;  /* 0x000000ffffff79a7 */ /* 0x000fe20008100425 */
[----:B------:R-:W-:Y:S05]  /*4e80*/  BRA.U UP1, `(.L_x_86) ;  /* 0xfffffff101747547 */ /* 0x000fea000b83ffff */
[----:B------:R-:W-:-:S04]  /*4e90*/  SHF.L.U32 R3, R15, 0x1f, RZ ;  /* 0x0000001f0f037819 */ /* 0x000fc800000006ff */
[----:B------:R-:W3:Y:S02]  /*4ea0*/  SYNCS.PHASECHK.TRANS64.TRYWAIT P0, [UR21+0x70], R3 ;  /* 0x00007003ff0075a7 */ /* 0x000ee40008001115 */
[----:B---3--:R-:W-:Y:S05]  /*4eb0*/  @!P0 BRA `(.L_x_87) ;  /* 0x0000005000448947 */ /* 0x008fea0003800000 */
.L_x_173:
[----:B------:R-:W4:Y:S02]  /*4ec0*/  SYNCS.PHASECHK.TRANS64.TRYWAIT P0, [UR21+0x78], R3 ;  /* 0x00007803ff0075a7 */ /* 0x000f240008001115 */
[----:B----4-:R-:W-:Y:S05]  /*4ed0*/  @!P0 BRA `(.L_x_88) ;  /* 0x0000005000548947 */ /* 0x010fea0003800000 */
.L_x_175:
[----:B------:R-:W4:Y:S02]  /*4ee0*/  SYNCS.PHASECHK.TRANS64.TRYWAIT P0, [UR21+0x80], R3 ;  /* 0x00008003ff0075a7 */ /* 0x000f240008001115 */
[----:B----4-:R-:W-:Y:S05]  /*4ef0*/  @!P0 BRA `(.L_x_89) ;  /* 0x0000005000648947 */ /* 0x010fea0003800000 */
.L_x_177:
[----:B---3--:R-:W-:-:S07]  /*4f00*/  MOV R0, UR21 ;  /* 0x0000001500007c02 */ /* 0x008fce0008000f00 */
.L_x_90:
[----:B---3--:R-:W-:-:S04]  /*4f10*/  SHF.L.U32 R3, R15, 0x1f, RZ ;  /* 0x0000001f0f037819 */ /* 0x008fc800000006ff */
[----:B------:R3:W4:Y:S03]  /*4f20*/  SYNCS.PHASECHK.TRANS64.TRYWAIT P0, [R0+URZ+0x88], R3 ;  /* 0x00008803000075a7 */ /* 0x00072600080011ff */
[----:B----4-:R-:W-:Y:S05]  /*4f30*/  @!P0 NANOSLEEP.SYNCS 0x989680 ;  /* 0x009896800000895d */ /* 0x010fea0003900000 */
[----:B------:R-:W4:Y:S02]  /*4f40*/  @!P0 SYNCS.PHASECHK.TRANS64 P0, [R0+URZ+0x88], R3 ;  /* 0x00008803000085a7 */ /* 0x000f2400080010ff */
[----:B-12-4-:R-:W-:Y:S05]  /*4f50*/  @P0 EXIT ;  /* 0x000000000000094d */ /* 0x016fea0003800000 */
[----:B------:R-:W-:Y:S05]  /*4f60*/  BRA `(.L_x_90) ;  /* 0xfffffffc00e87947 */ /* 0x000fea000383ffff */
.L_x_75:
[----:B------:R-:W-:-:S06]  /*4f70*/  UISETP.GE.AND UP0, UPT, UR17, 0x4, UPT ;  /* 0x000000041100788c */ /* 0x000fcc000bf06270 */
[----:B------:R-:W-:-:S13]  /*4f80*/  PLOP3.LUT P0, PT, PT, PT, UP0, 0x80, 0x8 ;  /* 0x000000000008781c */ /* 0x000fda0003f0f008 */
[----:B------:R-:W-:Y:S05]  /*4f90*/  @!P0 EXIT ;  /* 0x000000000000894d */ /* 0x000fea0003800000 */
[----:B------:R-:W1:Y:S08]  /*4fa0*/  S2UR UR4, SR_CgaCtaId ;  /* 0x00000000000479c3 */ /* 0x000e700000008800 */
[----:B------:R-:W-:Y:S01]  /*4fb0*/  BAR.SYNC.DEFER_BLOCKING 0x6, 0xa0 ;  /* 0x0182800000007b1d */ /* 0x000fe20000010000 */
[C---:B------:R-:W-:Y:S01]  /*4fc0*/  IMAD.SHL.U32 R7, R95.reuse, 0x40, RZ ;  /* 0x000000405f077824 */ /* 0x040fe200078e00ff */
[C---:B------:R-:W-:Y:S01]  /*4fd0*/  LOP3.LUT R97, R95.reuse, 0x60, RZ, 0xc0, !PT ;  /* 0x000000605f617812 */ /* 0x040fe200078ec0ff */
[----:B------:R-:W-:-:S02]  /*4fe0*/  IMAD.SHL.U32 R4, R95, 0x20, RZ ;  /* 0x000000205f047824 */ /* 0x000fc400078e00ff */
[----:B------:R-:W-:Y:S02]  /*4ff0*/  HFMA2 R36, -RZ, RZ, 0, 0 ;  /* 0x00000000ff247431 */ /* 0x000fe400000001ff */
[----:B------:R-:W-:Y:S01]  /*5000*/  IMAD.SHL.U32 R6, R95, 0x2, RZ ;  /* 0x000000025f067824 */ /* 0x000fe200078e00ff */
[----:B------:R-:W-:Y:S01]  /*5010*/  UMOV UR44, 0x400 ;  /* 0x00000400002c7882 */ /* 0x000fe20000000000 */
[----:B------:R-:W2:Y:S01]  /*5020*/  LDC.64 R82, c[0x0][0x8b0] ;  /* 0x00022c00ff527b82 */ /* 0x000ea20000000a00 */
[----:B------:R-:W-:Y:S01]  /*5030*/  LOP3.LUT R5, R7, 0x180, RZ, 0xc0, !PT ;  /* 0x0000018007057812 */ /* 0x000fe200078ec0ff */
[----:B------:R-:W-:Y:S01]  /*5040*/  IMAD.U32 R37, R95, 0x10000, RZ ;  /* 0x000100005f257824 */ /* 0x000fe200078e00ff */
[----:B------:R-:W-:Y:S01]  /*5050*/  LOP3.LUT R4, R4, 0xc00, RZ, 0xc0, !PT ;  /* 0x00000c0004047812 */ /* 0x000fe200078ec0ff */
[----:B------:R-:W-:Y:S01]  /*5060*/  IMAD.MOV.U32 R94, RZ, RZ, RZ ;  /* 0x000000ffff5e7224 */ /* 0x000fe200078e00ff */
[----:B------:R-:W-:Y:S01]  /*5070*/  LOP3.LUT R6, R5, 0x20, R6, 0xf8, !PT ;  /* 0x0000002005067812 */ /* 0x000fe200078ef806 */
[----:B------:R-:W-:Y:S01]  /*5080*/  IMAD.SHL.U32 R5, R95, 0x8, RZ ;  /* 0x000000085f057824 */ /* 0x000fe200078e00ff */
[----:B------:R-:W-:Y:S01]  /*5090*/  LOP3.LUT R4, R4, 0x40, R7, 0xf8, !PT ;  /* 0x0000004004047812 */ /* 0x000fe200078ef807 */
[----:B------:R-:W3:Y:S01]  /*50a0*/  LDC.64 R80, c[0x0][0x8a8] ;  /* 0x00022a00ff507b82 */ /* 0x000ee20000000a00 */
[----:B------:R-:W-:Y:S01]  /*50b0*/  LOP3.LUT R37, R37, 0x600000, RZ, 0xc0, !PT ;  /* 0x0060000025257812 */ /* 0x000fe200078ec0ff */
[----:B------:R-:W-:Y:S01]  /*50c0*/  IMAD.MOV.U32 R89, RZ, RZ, RZ ;  /* 0x000000ffff597224 */ /* 0x000fe200078e00ff */
[----:B------:R-:W-:-:S02]  /*50d0*/  LOP3.LUT R95, R95, 0x2, RZ, 0xc0, !PT ;  /* 0x000000025f5f7812 */ /* 0x000fc400078ec0ff */
[----:B------:R-:W-:Y:S02]  /*50e0*/  CS2R R92, SRZ ;  /* 0x00000000005c7805 */ /* 0x000fe4000001ff00 */
[----:B------:R-:W-:Y:S01]  /*50f0*/  LOP3.LUT R5, R6, 0x30, R5, 0x78, !PT ;  /* 0x0000003006057812 */ /* 0x000fe200078e7805 */
[----:B------:R-:W4:Y:S01]  /*5100*/  LDCU UR57, c[0x0][0x370] ;  /* 0x00006e00ff3977ac */ /* 0x000f220008000800 */
[----:B------:R-:W-:Y:S01]  /*5110*/  LOP3.LUT R4, R4, 0x200, R7, 0xf8, !PT ;  /* 0x0000020004047812 */ /* 0x000fe200078ef807 */
[----:B------:R-:W-:Y:S01]  /*5120*/  IMAD.MOV R90, RZ, RZ, -R95 ;  /* 0x000000ffff5a7224 */ /* 0x000fe200078e0a5f */
[----:B------:R-:W-:Y:S01]  /*5130*/  MOV R91, RZ ;  /* 0x000000ff005b7202 */ /* 0x000fe20000000f00 */
[----:B-1----:R-:W-:Y:S01]  /*5140*/  ULEA UR44, UR4, UR44, 0x18 ;  /* 0x0000002c042c7291 */ /* 0x002fe2000f8ec0ff */
[----:B------:R-:W-:Y:S01]  /*5150*/  LOP3.LUT R84, R4, R5, RZ, 0xfc, !PT ;  /* 0x0000000504547212 */ /* 0x000fe200078efcff */
[----:B------:R-:W1:Y:S02]  /*5160*/  LDCU.64 UR62, c[0x0][0x348] ;  /* 0x00006900ff3e77ac */ /* 0x000e640008000a00 */
[----:B------:R-:W-:-:S02]  /*5170*/  UIADD3 UR4, UPT, UPT, UR44, 0x4200, URZ ;  /* 0x000042002c047890 */ /* 0x000fc4000fffe0ff */
[----:B------:R-:W-:-:S03]  /*5180*/  UIADD3 UR5, UPT, UPT, UR44, 0x200, URZ ;  /* 0x000002002c057890 */ /* 0x000fc6000fffe0ff */
[----:B------:R-:W4:Y:S01]  /*5190*/  LDS R0, [UR44+0x150] ;  /* 0x0001502cff007984 */ /* 0x000f220008000800 */
[----:B------:R-:W1:Y:S01]  /*51a0*/  LDCU UR43, c[0x0][0xb0c] ;  /* 0x00016180ff2b77ac */ /* 0x000e620008000800 */
[----:B------:R-:W-:Y:S02]  /*51b0*/  IMAD.U32 R96, RZ, RZ, UR4 ;  /* 0x00000004ff607e24 */ /* 0x000fe4000f8e00ff */
[----:B------:R-:W-:Y:S01]  /*51c0*/  IMAD.U32 R98, RZ, RZ, UR5 ;  /* 0x00000005ff627e24 */ /* 0x000fe2000f8e00ff */
[----:B------:R-:W1:Y:S01]  /*51d0*/  LDCU UR39, c[0x0][0xb30] ;  /* 0x00016600ff2777ac */ /* 0x000e620008000800 */
[----:B------:R-:W1:Y:S01]  /*51e0*/  LDCU.64 UR46, c[0x0][0x888] ;  /* 0x00011100ff2e77ac */ /* 0x000e620008000a00 */
[----:B------:R-:W1:Y:S01]  /*51f0*/  LDCU.64 UR40, c[0x0][0xb28] ;  /* 0x00016500ff2877ac */ /* 0x000e620008000a00 */
[----:B------:R-:W1:Y:S01]  /*5200*/  LDCU.64 UR60, c[0x0][0x890] ;  /* 0x00011200ff3c77ac */ /* 0x000e620008000a00 */
[----:B------:R-:W1:Y:S01]  /*5210*/  LDCU.128 UR52, c[0x0][0xb10] ;  /* 0x00016200ff3477ac */ /* 0x000e620008000c00 */
[----:B------:R-:W1:Y:S02]  /*5220*/  LDCU UR56, c[0x0][0x374] ;  /* 0x00006e80ff3877ac */ /* 0x000e640008000800 */
[----:B-1234-:R-:W-:-:S07]  /*5230*/  IMAD.IADD R37, R0, 0x1, R37 ;  /* 0x0000000100257824 */ /* 0x01efce00078e0225 */
.L_x_132:
[C---:B------:R-:W-:Y:S02]  /*5240*/  LEA R3, R89.reuse, UR44, 0x3 ;  /* 0x0000002c59037c11 */ /* 0x040fe4000f8e18ff */
[----:B------:R-:W-:Y:S02]  /*5250*/  SHF.L.U32 R0, R92, 0x1f, RZ ;  /* 0x0000001f5c007819 */ /* 0x000fe400000006ff */
[----:B------:R-:W-:Y:S02]  /*5260*/  LEA R5, R89, UR44, 0x4 ;  /* 0x0000002c59057c11 */ /* 0x000fe4000f8e20ff */
[----:B-1----:R-:W1:Y:S02]  /*5270*/  SYNCS.PHASECHK.TRANS64.TRYWAIT P0, [R3+URZ+0xa0], R0 ;  /* 0x0000a000030075a7 */ /* 0x002e6400080011ff */
[----:B-1----:R-:W-:Y:S05]  /*5280*/  @!P0 BRA `(.L_x_91) ;  /* 0x0000004c00988947 */ /* 0x002fea0003800000 */
.L_x_178:
        /* <DEDUP_REMOVED lines=11> */
[----:B------:R-:W-:Y:S01]  /*5340*/  PLOP3.LUT P0, PT, PT, PT, UP1, 0x80, 0x8 ;  /* 0x000000000008781c */ /* 0x000fe20003f0f018 */
[----:B------:R-:W-:Y:S11]  /*5350*/  UP2UR UR45, UPR, URZ, 0x2 ;  /* 0x00000002ff2d7883 */ /* 0x000ff60008000000 */
[----:B------:R-:W-:Y:S01]  /*5360*/  @!UPT UIADD3 URZ, UPT, UPT, URZ, URZ, URZ ;  /* 0x000000fffffff290 */ /* 0x000fe2000fffe0ff */
[----:B-1----:R-:W-:Y:S02]  /*5370*/  @P0 SHF.R.U32.HI R0, RZ, 0x10, R5 ;  /* 0x00000010ff000819 */ /* 0x002fe40000011605 */
        /* <DEDUP_REMOVED lines=12> */
[----:B------:R-:W2:Y:S01]  /*5440*/  LDCU UR12, c[0x0][0xb20] ;  /* 0x00016400ff0c77ac */ /* 0x000ea20008000800 */
[----:B------:R-:W-:Y:S02]  /*5450*/  UIMAD.WIDE.U32 UR4, UR56, UR55, URZ ;  /* 0x00000037380472a5 */ /* 0x000fe4000f8e00ff */
[----:B------:R-:W-:Y:S02]  /*5460*/  UIMAD.WIDE.U32 UR6, UR57, UR52, URZ ;  /* 0x00000034390672a5 */ /* 0x000fe4000f8e00ff */
[----:B------:R-:W-:Y:S02]  /*5470*/  UISETP.NE.AND UP0, UPT, UR54, 0x1, UPT ;  /* 0x000000013600788c */ /* 0x000fe4000bf05270 */
[----:B------:R-:W-:Y:S02]  /*5480*/  UIMAD.WIDE.U32 UR8, UR37, UR55, URZ ;  /* 0x00000037250872a5 */ /* 0x000fe4000f8e00ff */
[----:B------:R-:W-:Y:S02]  /*5490*/  UIMAD.WIDE.U32 UR10, UR38, UR52, URZ ;  /* 0x00000034260a72a5 */ /* 0x000fe4000f8e00ff */
[----:B------:R-:W-:Y:S02]  /*54a0*/  UISETP.NE.AND UP1, UPT, UR43, 0x1, UPT ;  /* 0x000000012b00788c */ /* 0x000fe4000bf25270 */
[----:B------:R-:W-:Y:S01]  /*54b0*/  UISETP.NE.AND UP2, UPT, UR42, 0x1, UPT ;  /* 0x000000012a00788c */ /* 0x000fe2000bf45270 */
[----:B------:R-:W-:Y:S02]  /*54c0*/  UMOV UR4, UR5 ;  /* 0x0000000500047c82 */ /* 0x000fe40008000000 */
[----:B--2---:R-:W-:Y:S03]  /*54d0*/  USHF.R.U32.HI UR5, URZ, UR12, UR4 ;  /* 0x0000000cff057299 */ /* 0x004fe60008011604 */
[----:B------:R-:W-:Y:S02]  /*54e0*/  UMOV UR4, UR7 ;  /* 0x0000000700047c82 */ /* 0x000fe40008000000 */
[----:B------:R-:W-:Y:S02]  /*54f0*/  USHF.R.U32.HI UR7, URZ, UR53, UR4 ;  /* 0x00000035ff077299 */ /* 0x000fe40008011604 */
[----:B------:R-:W-:Y:S02]  /*5500*/  USEL UR4, UR56, UR5, !UP0 ;  /* 0x0000000538047287 */ /* 0x000fe4000c000000 */
[----:B------:R-:W-:Y:S01]  /*5510*/  USEL UR7, UR57, UR7, !UP1 ;  /* 0x0000000739077287 */ /* 0x000fe2000c800000 */
[----:B------:R-:W-:Y:S01]  /*5520*/  UMOV UR5, UR9 ;  /* 0x0000000900057c82 */ /* 0x000fe20008000000 */
[----:B------:R-:W-:Y:S02]  /*5530*/  UIMAD.WIDE.U32 UR8, UR4, UR40, URZ ;  /* 0x00000028040872a5 */ /* 0x000fe4000f8e00ff */
[----:B------:R-:W-:Y:S03]  /*5540*/  USHF.R.U32.HI UR6, URZ, UR12, UR5 ;  /* 0x0000000cff067299 */ /* 0x000fe60008011605 */
[----:B------:R-:W-:Y:S01]  /*5550*/  UMOV UR5, UR11 ;  /* 0x0000000b00057c82 */ /* 0x000fe20008000000 */
[----:B------:R-:W-:Y:S02]  /*5560*/  UIMAD.WIDE.U32 UR10, UR7, UR40, URZ ;  /* 0x00000028070a72a5 */ /* 0x000fe4000f8e00ff */
[----:B------:R-:W-:Y:S02]  /*5570*/  USHF.R.U32.HI UR12, URZ, UR53, UR5 ;  /* 0x00000035ff0c7299 */ /* 0x000fe40008011605 */
[----:B------:R-:W-:Y:S01]  /*5580*/  USEL UR6, UR37, UR6, !UP0 ;  /* 0x0000000625067287 */ /* 0x000fe2000c000000 */
[----:B------:R-:W-:Y:S02]  /*5590*/  UMOV UR5, UR9 ;  /* 0x0000000900057c82 */ /* 0x000fe40008000000 */
[----:B------:R-:W-:Y:S01]  /*55a0*/  UMOV UR10, UR11 ;  /* 0x0000000b000a7c82 */ /* 0x000fe20008000000 */
[----:B------:R-:W-:Y:S02]  /*55b0*/  @UP2 USHF.R.U32.HI UR4, URZ, UR41, UR5 ;  /* 0x00000029ff042299 */ /* 0x000fe40008011605 */
[----:B------:R-:W-:Y:S02]  /*55c0*/  @UP2 USHF.R.U32.HI UR7, URZ, UR41, UR10 ;  /* 0x00000029ff072299 */ /* 0x000fe4000801160a */
[----:B------:R-:W-:Y:S02]  /*55d0*/  UIMAD UR4, UR42, UR4, URZ ;  /* 0x000000042a0472a4 */ /* 0x000fe4000f8e02ff */
        /* <DEDUP_REMOVED lines=8> */
[----:B------:R-:W-:Y:S02]  /*5660*/  USEL UR11, UR6, UR4, !UP2 ;  /* 0x00000004060b7287 */ /* 0x000fe4000d000000 */
[----:B------:R-:W-:Y:S02]  /*5670*/  UIADD3 UR8, UPT, UPT, -UR5, URZ, URZ ;  /* 0x000000ff05087290 */ /* 0x000fe4000fffe1ff */
[----:B------:R-:W-:Y:S01]  /*5680*/  UIADD3 UR10, UPT, UPT, -UR11, URZ, URZ ;  /* 0x000000ff0b0a7290 */ /* 0x000fe2000fffe1ff */
[----:B------:R-:W-:Y:S01]  /*5690*/  @!UP0 UMOV UR4, UR9 ;  /* 0x0000000900048c82 */ /* 0x000fe20008000000 */
[----:B------:R-:W-:Y:S02]  /*56a0*/  UIADD3 UR9, UPT, UPT, -UR6, URZ, URZ ;  /* 0x000000ff06097290 */ /* 0x000fe4000fffe1ff */
[----:B------:R-:W-:Y:S02]  /*56b0*/  @!UP0 USHF.R.U32.HI UR4, URZ, UR41, UR4 ;  /* 0x00000029ff048299 */ /* 0x000fe40008011604 */
[----:B------:R-:W-:Y:S02]  /*56c0*/  UIMAD UR10, UR42, UR10, UR6 ;  /* 0x0000000a2a0a72a4 */ /* 0x000fe4000f8e0206 */
[----:B------:R-:W-:Y:S04]  /*56d0*/  @!UP0 USEL UR4, UR5, UR4, !UP2 ;  /* 0x0000000405048287 */ /* 0x000fe8000d000000 */
[----:B------:R-:W-:Y:S02]  /*56e0*/  @!UP0 UIMAD UR10, UR7, UR10, UR4 ;  /* 0x0000000a070a82a4 */ /* 0x000fe4000f8e0204 */
[----:B------:R-:W-:Y:S02]  /*56f0*/  @!UP0 UIADD3 UR11, UPT, UPT, UR11, -UR4, URZ ;  /* 0x800000040b0b8290 */ /* 0x000fe4000fffe0ff */
[----:B------:R-:W-:Y:S02]  /*5700*/  UIMAD UR7, UR43, UR8, UR38 ;  /* 0x000000082b0772a4 */ /* 0x000fe4000f8e0226 */
[----:B------:R-:W-:Y:S02]  /*5710*/  @!UP0 UIMAD UR6, UR11, UR42, UR5 ;  /* 0x0000002a0b0682a4 */ /* 0x000fe4000f8e0205 */
[----:B------:R-:W-:Y:S01]  /*5720*/  UIMAD UR4, UR54, UR9, UR37 ;  /* 0x00000009360472a4 */ /* 0x000fe2000f8e0225 */
[----:B------:R-:W-:Y:S02]  /*5730*/  @!UP0 UMOV UR5, UR10 ;  /* 0x0000000a00058c82 */ /* 0x000fe40008000000 */
[----:B------:R-:W-:Y:S02]  /*5740*/  UIMAD UR38, UR5, UR43, UR7 ;  /* 0x0000002b052672a4 */ /* 0x000fe4000f8e0207 */
[----:B------:R-:W-:Y:S11]  /*5750*/  UIMAD UR37, UR6, UR54, UR4 ;  /* 0x00000036062572a4 */ /* 0x000ff6000f8e0204 */
[----:B------:R-:W-:Y:S01]  /*5760*/  @!UPT UIADD3 URZ, UPT, UPT, URZ, URZ, URZ ;  /* 0x000000fffffff290 */ /* 0x000fe2000fffe0ff */
.L_x_92:
[----:B------:R-:W-:Y:S01]  /*5770*/  UISETP.NE.AND UP0, UPT, UR39, 0x1, UPT ;  /* 0x000000012700788c */ /* 0x000fe2000bf05270 */
[----:B------:R-:W-:Y:S01]  /*5780*/  IADD3 R89, PT, PT, R89, 0x1, RZ ;  /* 0x0000000159597810 */ /* 0x000fe20007ffe0ff */
[----:B------:R-:W-:Y:S02]  /*5790*/  UIADD3 UR11, UPT, UPT, UR44, 0x200, URZ ;  /* 0x000002002c0b7890 */ /* 0x000fe4000fffe0ff */
[----:B------:R-:W-:Y:S02]  /*57a0*/  USHF.L.U32 UR50, UR16, 0x6, URZ ;  /* 0x0000000610327899 */ /* 0x000fe400080006ff */
[----:B------:R-:W-:Y:S05]  /*57b0*/  USHF.L.U32 UR49, UR20, 0x8, URZ ;  /* 0x0000000814317899 */ /* 0x000fea00080006ff */
[----:B------:R-:W2:Y:S01]  /*57c0*/  @!UP0 LDCU.128 UR12, c[0x0][0xb10] ;  /* 0x00016200ff0c87ac */ /* 0x000ea20008000c00 */
[----:B------:R-:W3:Y:S01]  /*57d0*/  @!UP0 LDCU UR5, c[0x0][0xb0c] ;  /* 0x00016180ff0587ac */ /* 0x000ee20008000800 */
[----:B------:R-:W4:Y:S01]  /*57e0*/  @!UP0 LDCU UR10, c[0x0][0xb20] ;  /* 0x00016400ff0a87ac */ /* 0x000f220008000800 */
[----:B--2---:R-:W-:Y:S02]  /*57f0*/  UIMAD.WIDE.U32 UR8, UR38, UR12, URZ ;  /* 0x0000000c260872a5 */ /* 0x004fe4000f8e00ff */
[----:B------:R-:W-:Y:S02]  /*5800*/  UIMAD.WIDE.U32 UR6, UR37, UR15, URZ ;  /* 0x0000000f250672a5 */ /* 0x000fe4000f8e00ff */
[----:B------:R-:W-:Y:S03]  /*5810*/  @!UP0 UISETP.NE.AND UP1, UPT, UR14, 0x1, UPT ;  /* 0x000000010e00888c */ /* 0x000fe6000bf25270 */
[----:B------:R-:W-:Y:S01]  /*5820*/  @!UP0 UMOV UR4, UR9 ;  /* 0x0000000900048c82 */ /* 0x000fe20008000000 */
[----:B---3--:R-:W-:Y:S02]  /*5830*/  @!UP0 UISETP.NE.AND UP2, UPT, UR5, 0x1, UPT ;  /* 0x000000010500888c */ /* 0x008fe4000bf45270 */
[----:B------:R-:W-:Y:S01]  /*5840*/  @!UP0 USHF.R.U32.HI UR4, URZ, UR13, UR4 ;  /* 0x0000000dff048299 */ /* 0x000fe20008011604 */
[----:B------:R-:W-:Y:S02]  /*5850*/  @!UP0 UMOV UR6, UR7 ;  /* 0x0000000700068c82 */ /* 0x000fe40008000000 */
[----:B----4-:R-:W-:Y:S02]  /*5860*/  @!UP0 USHF.R.U32.HI UR6, URZ, UR10, UR6 ;  /* 0x0000000aff068299 */ /* 0x010fe40008011606 */
[----:B------:R-:W-:Y:S02]  /*5870*/  @!UP0 USEL UR7, UR38, UR4, !UP2 ;  /* 0x0000000426078287 */ /* 0x000fe4000d000000 */
[----:B------:R-:W-:Y:S04]  /*5880*/  @!UP0 USEL UR6, UR37, UR6, !UP1 ;  /* 0x0000000625068287 */ /* 0x000fe8000c800000 */
[----:B------:R-:W-:Y:S02]  /*5890*/  @!UP0 UIADD3 UR4, UPT, UPT, -UR7, UR6, URZ ;  /* 0x0000000607048290 */ /* 0x000fe4000fffe1ff */
[----:B------:R-:W-:Y:S02]  /*58a0*/  @!UP0 UIADD3 UR6, UPT, UPT, UR7, -UR6, URZ ;  /* 0x8000000607068290 */ /* 0x000fe4000fffe0ff */
[----:B------:R-:W-:Y:S02]  /*58b0*/  @!UP0 UIMAD UR38, UR4, UR5, UR38 ;  /* 0x00000005042682a4 */ /* 0x000fe4000f8e0226 */
[----:B------:R-:W-:Y:S02]  /*58c0*/  @!UP0 UIMAD UR37, UR6, UR14, UR37 ;  /* 0x0000000e062582a4 */ /* 0x000fe4000f8e0225 */
[----:B------:R-:W-:Y:S09]  /*58d0*/  ULOP3.LUT UP0, URZ, UR11, 0x1b0, URZ, 0xc0, !UPT ;  /* 0x000001b00bff7892 */ /* 0x000ff2000f80c0ff */
[----:B------:R-:W-:Y:S05]  /*58e0*/  BRA.U !UP0, `(.L_x_93) ;  /* 0x0000000108407547 */ /* 0x000fea000b800000 */
[----:B------:R-:W2:Y:S01]  /*58f0*/  LDCU.64 UR8, c[0x4][0x88] ;  /* 0x01001100ff0877ac */ /* 0x000ea20008000a00 */
[----:B------:R-:W-:Y:S01]  /*5900*/  MOV R3, 0x0 ;  /* 0x0000000000037802 */ /* 0x000fe20000000f00 */
[----:B------:R-:W-:Y:S02]  /*5910*/  HFMA2 R12, -RZ, RZ, 0, 5.9604644775390625e-08 ;  /* 0x00000001ff0c7431 */ /* 0x000fe400000001ff */
[----:B------:R-:W-:Y:S02]  /*5920*/  IMAD.MOV.U32 R8, RZ, RZ, 0x70 ;  /* 0x00000070ff087424 */ /* 0x000fe400078e00ff */
[----:B------:R-:W-:Y:S01]  /*5930*/  IMAD.MOV.U32 R13, RZ, RZ, RZ ;  /* 0x000000ffff0d7224 */ /* 0x000fe200078e00ff */
[----:B------:R-:W3:Y:S01]  /*5940*/  LDCU.64 UR6, c[0x4][0x90] ;  /* 0x01001200ff0677ac */ /* 0x000ee20008000a00 */
[----:B------:R-:W4:Y:S01]  /*5950*/  LDC.64 R2, c[0x4][R3] ;  /* 0x0100000003027b82 */ /* 0x000f220000000a00 */
[----:B------:R-:W1:Y:S01]  /*5960*/  LDCU.64 UR4, c[0x4][0x8] ;  /* 0x01000100ff0477ac */ /* 0x000e620008000a00 */
[----:B--2---:R-:W-:Y:S01]  /*5970*/  MOV R5, UR9 ;  /* 0x0000000900057c02 */ /* 0x004fe20008000f00 */
[----:B------:R-:W-:Y:S01]  /*5980*/  IMAD.U32 R4, RZ, RZ, UR8 ;  /* 0x00000008ff047e24 */ /* 0x000fe2000f8e00ff */
[----:B---3--:R-:W-:Y:S01]  /*5990*/  MOV R7, UR7 ;  /* 0x0000000700077c02 */ /* 0x008fe20008000f00 */
[----:B------:R-:W-:Y:S01]  /*59a0*/  IMAD.U32 R6, RZ, RZ, UR6 ;  /* 0x00000006ff067e24 */ /* 0x000fe2000f8e00ff */
[----:B-1----:R-:W-:Y:S01]  /*59b0*/  MOV R11, UR5 ;  /* 0x00000005000b7c02 */ /* 0x002fe20008000f00 */
[----:B------:R-:W-:Y:S02]  /*59c0*/  IMAD.U32 R10, RZ, RZ, UR4 ;  /* 0x00000004ff0a7e24 */ /* 0x000fe4000f8e00ff */
[----:B------:R-:W-:Y:S07]  /*59d0*/  LEPC R20, `(.L_x_93) ;  /* 0x000000001014794e */ /* 0x000fee0000000000 */
[----:B----45:R-:W-:Y:S05]  /*59e0*/  CALL.ABS.NOINC R2 ;  /* 0x0000000002007343 */ /* 0x030fea0003c00000 */
.L_x_93:
[----:B------:R-:W-:Y:S01]  /*59f0*/  LOP3.LUT P0, RZ, R96, 0x1b0, RZ, 0xc0, !PT ;  /* 0x000001b060ff7812 */ /* 0x000fe2000780c0ff */
[----:B------:R-:W-:Y:S11]  /*5a00*/  BSSY.RECONVERGENT B6, `(.L_x_94) ;  /* 0x0000013000067945 */ /* 0x000ff60003800200 */
[----:B------:R-:W-:Y:S01]  /*5a10*/  @!UPT UIADD3 URZ, UPT, UPT, URZ, URZ, URZ ;  /* 0x000000fffffff290 */ /* 0x000fe2000fffe0ff */
[----:B------:R-:W-:Y:S05]  /*5a20*/  @!P0 BRA `(.L_x_95) ;  /* 0x0000000000408947 */ /* 0x000fea0003800000 */
        /* <DEDUP_REMOVED lines=16> */
.L_x_95:
[----:B------:R-:W-:Y:S05]  /*5b30*/  BSYNC.RECONVERGENT B6 ;  /* 0x0000000000067941 */ /* 0x000fea0003800200 */
.L_x_94:
[----:B------:R-:W-:Y:S01]  /*5b40*/  R2UR UR4, R88 ;  /* 0x00000000580472ca */ /* 0x000fe200000e0000 */
[----:B------:R-:W-:Y:S01]  /*5b50*/  UISETP.NE.U32.AND UP0, UPT, UR60, URZ, UPT ;  /* 0x000000ff3c00728c */ /* 0x000fe2000bf05070 */
[----:B------:R-:W-:Y:S02]  /*5b60*/  ISETP.NE.U32.AND P4, PT, R82, RZ, PT ;  /* 0x000000ff5200720c */ /* 0x000fe40003f85070 */
[----:B------:R-:W-:Y:S01]  /*5b70*/  ISETP.NE.U32.AND P2, PT, RZ, UR46, PT ;  /* 0x0000002eff007c0c */ /* 0x000fe2000bf45070 */
[----:B------:R-:W-:Y:S01]  /*5b80*/  UISETP.NE.AND.EX UP1, UPT, UR61, URZ, UPT, UP0 ;  /* 0x000000ff3d00728c */ /* 0x000fe2000bf25300 */
[----:B------:R-:W-:Y:S01]  /*5b90*/  ISETP.NE.AND.EX P4, PT, R83, RZ, PT, P4 ;  /* 0x000000ff5300720c */ /* 0x000fe20003f85340 */
[----:B------:R-:W-:Y:S01]  /*5ba0*/  UPLOP3.LUT UP0, UPT, UPT, UPT, UPT, 0x40, 0x4 ;  /* 0x000000000004789c */ /* 0x000fe20003f0e870 */
[----:B------:R-:W-:Y:S05]  /*5bb0*/  ISETP.NE.AND.EX P2, PT, RZ, UR47, PT, P2 ;  /* 0x0000002fff007c0c */ /* 0x000fea000bf45320 */
[----:B------:R-:W-:Y:S06]  /*5bc0*/  UISETP.NE.AND UP2, UPT, UR4, URZ, UPT ;  /* 0x000000ff0400728c */ /* 0x000fec000bf45270 */
[----:B------:R-:W-:Y:S05]  /*5bd0*/  PLOP3.LUT P1, PT, PT, PT, UP2, 0x80, 0x8 ;  /* 0x000000000008781c */ /* 0x000fea0003f2f028 */
[----:B------:R-:W-:Y:S06]  /*5be0*/  @UP2 UPLOP3.LUT UP0, UPT, UPT, UPT, UP1, 0x80, 0x8 ;  /* 0x000000000008289c */ /* 0x000fec0003f0f010 */
[----:B------:R-:W-:Y:S01]  /*5bf0*/  PLOP3.LUT P0, PT, PT, PT, UP0, 0x80, 0x8 ;  /* 0x000000000008781c */ /* 0x000fe20003f0f008 */
[----:B------:R-:W-:Y:S01]  /*5c00*/  @!UPT UIADD3 URZ, UPT, UPT, URZ, URZ, URZ ;  /* 0x000000fffffff290 */ /* 0x000fe2000fffe0ff */
[----:B------:R-:W-:Y:S11]  /*5c10*/  BRA.U !UP1, `(.L_x_96) ;  /* 0x00000001093c7547 */ /* 0x000ff6000b800000 */
[----:B------:R-:W-:Y:S01]  /*5c20*/  UISETP.NE.U32.AND UP0, UPT, UR46, URZ, UPT ;  /* 0x000000ff2e00728c */ /* 0x000fe2000bf05070 */
[----:B-1----:R-:W-:Y:S01]  /*5c30*/  HFMA2 R0, -RZ, RZ, 0, 5.9604644775390625e-08 ;  /* 0x00000001ff007431 */ /* 0x002fe200000001ff */
[----:B------:R-:W1:Y:S01]  /*5c40*/  LDCU.64 UR8, c[0x0][0x358] ;  /* 0x00006b00ff0877ac */ /* 0x000e620008000a00 */
[----:B------:R-:W-:Y:S01]  /*5c50*/  IMAD.MOV.U32 R85, RZ, RZ, 0x1 ;  /* 0x00000001ff557424 */ /* 0x000fe200078e00ff */
[----:B------:R-:W-:Y:S06]  /*5c60*/  UISETP.NE.AND.EX UP0, UPT, UR47, URZ, UPT, UP0 ;  /* 0x000000ff2f00728c */ /* 0x000fec000bf05300 */
[----:B------:R-:W-:Y:S05]  /*5c70*/  PLOP3.LUT P3, PT, PT, PT, UP0, 0x80, 0x8 ;  /* 0x000000000008781c */ /* 0x000fea0003f6f008 */
[----:B------:R-:W2:Y:S01]  /*5c80*/  @UP0 LDCU.64 UR4, c[0x0][0x888] ;  /* 0x00011100ff0407ac */ /* 0x000ea20008000a00 */
[----:B------:R-:W-:Y:S07]  /*5c90*/  @UP0 UIMAD UR6, UR36, UR60, URZ ;  /* 0x0000003c240602a4 */ /* 0x000fee000f8e02ff */
[----:B------:R-:W-:Y:S01]  /*5ca0*/  @!P3 PRMT R85, R0, 0x7610, R85 ;  /* 0x000076100055b816 */ /* 0x000fe20000000055 */
[----:B--2---:R-:W-:Y:S06]  /*5cb0*/  @UP0 UIMAD.WIDE UR4, UR6, 0x4, UR4 ;  /* 0x00000004060408a5 */ /* 0x004fec000f8e0204 */
[----:B------:R-:W-:Y:S01]  /*5cc0*/  IMAD.U32 R2, RZ, RZ, UR4 ;  /* 0x00000004ff027e24 */ /* 0x000fe2000f8e00ff */
[----:B------:R-:W-:Y:S04]  /*5cd0*/  MOV R3, UR5 ;  /* 0x0000000500037c02 */ /* 0x000fe80008000f00 */
[----:B------:R-:W2:Y:S01]  /*5ce0*/  @!UP0 LDCU UR4, c[0x0][0x880] ;  /* 0x00011000ff0487ac */ /* 0x000ea20008000800 */
[----:B-1---5:R3:W5:Y:S02]  /*5cf0*/  @P3 LDG.E R41, desc[UR8][R2.64] ;  /* 0x0000000802293981 */ /* 0x022764000c1e1900 */
[----:B--23--:R-:W-:Y:S02]  /*5d00*/  @!P3 IMAD.U32 R41, RZ, RZ, UR4 ;  /* 0x00000004ff29be24 */ /* 0x00cfe4000f8e00ff */
.L_x_96:
[----:B------:R-:W-:Y:S05]  /*5d10*/  @!P4 BRA `(.L_x_97) ;  /* 0x000000000024c947 */ /* 0x000fea0003800000 */
[----:B------:R-:W-:Y:S01]  /*5d20*/  ISETP.NE.U32.AND P3, PT, R80, RZ, PT ;  /* 0x000000ff5000720c */ /* 0x000fe20003f65070 */
[----:B------:R-:W2:Y:S03]  /*5d30*/  LDCU.64 UR4, c[0x0][0x358] ;  /* 0x00006b00ff0477ac */ /* 0x000ea60008000a00 */
[----:B------:R-:W-:Y:S11]  /*5d40*/  ISETP.NE.AND.EX P3, PT, R81, RZ, PT, P3 ;  /* 0x000000ff5100720c */ /* 0x000ff60003f65330 */
[----:B------:R-:W-:Y:S02]  /*5d50*/  @!UPT UIADD3 URZ, UPT, UPT, URZ, URZ, URZ ;  /* 0x000000fffffff290 */ /* 0x000fe4000fffe0ff */
[----:B------:R-:W3:Y:S01]  /*5d60*/  @P3 LDC.64 R2, c[0x0][0x8a8] ;  /* 0x00022a00ff023b82 */ /* 0x000ee20000000a00 */
[----:B-1----:R-:W-:Y:S04]  /*5d70*/  @P3 IMAD R0, R82, UR36, RZ ;  /* 0x0000002452003c24 */ /* 0x002fe8000f8e02ff */
[----:B---3--:R-:W-:Y:S05]  /*5d80*/  @P3 IMAD.WIDE R2, R0, 0x4, R2 ;  /* 0x0000000400023825 */ /* 0x008fea00078e0202 */
[----:B--2--5:R2:W5:Y:S02]  /*5d90*/  @P3 LDG.E R38, desc[UR4][R2.64] ;  /* 0x0000000402263981 */ /* 0x024564000c1e1900 */
[----:B--2---:R-:W3:Y:S02]  /*5da0*/  @!P3 LDC R38, c[0x0][0x8a0] ;  /* 0x00022800ff26bb82 */ /* 0x004ee40000000800 */
.L_x_97:
[----:B-----5:R-:W-:Y:S01]  /*5db0*/  FSETP.NEU.AND P4, PT, R41, RZ, PT ;  /* 0x000000ff2900720b */ /* 0x020fe20003f8d000 */
[----:B------:R-:W-:Y:S01]  /*5dc0*/  BSSY B1, `(.L_x_98) ;  /* 0x0000042000017945 */ /* 0x000fe20003800000 */
[----:B------:R-:W-:Y:S01]  /*5dd0*/  SEL R6, RZ, 0xffffffff, P2 ;  /* 0xffffffffff067807 */ /* 0x000fe20001000000 */
[----:B------:R-:W-:Y:S01]  /*5de0*/  IMAD.MOV.U32 R100, RZ, RZ, 0x1 ;  /* 0x00000001ff647424 */ /* 0x000fe200078e00ff */
[----:B------:R-:W-:Y:S02]  /*5df0*/  LOP3.LUT P3, RZ, R85, 0xff, RZ, 0xc0, !PT ;  /* 0x000000ff55ff7812 */ /* 0x000fe4000786c0ff */
[----:B------:R-:W-:Y:S02]  /*5e00*/  CS2R R78, SRZ ;  /* 0x00000000004e7805 */ /* 0x000fe4000001ff00 */
[----:B------:R-:W-:Y:S02]  /*5e10*/  @P1 SEL R3, RZ, 0xffffffff, P4 ;  /* 0xffffffffff031807 */ /* 0x000fe40002000000 */
[----:B------:R-:W-:Y:S02]  /*5e20*/  CS2R R76, SRZ ;  /* 0x00000000004c7805 */ /* 0x000fe4000001ff00 */
[----:B------:R-:W-:Y:S02]  /*5e30*/  LEA R2, R93, UR44, 0x3 ;  /* 0x0000002c5d027c11 */ /* 0x000fe4000f8e18ff */
[----:B------:R-:W-:Y:S02]  /*5e40*/  CS2R R74, SRZ ;  /* 0x00000000004a7805 */ /* 0x000fe4000001ff00 */
[----:B------:R-:W-:Y:S02]  /*5e50*/  @P0 SEL R3, R6, R3, !P3 ;  /* 0x0000000306030207 */ /* 0x000fe40005800000 */
[----:B------:R-:W-:Y:S02]  /*5e60*/  CS2R R72, SRZ ;  /* 0x0000000000487805 */ /* 0x000fe4000001ff00 */
[----:B------:R-:W-:Y:S02]  /*5e70*/  LEA R71, R36, UR44, 0x3 ;  /* 0x0000002c24477c11 */ /* 0x000fe4000f8e18ff */
[----:B------:R-:W-:Y:S02]  /*5e80*/  @P1 LOP3.LUT R3, R3, 0x1, RZ, 0xc0, !PT ;  /* 0x0000000103031812 */ /* 0x000fe400078ec0ff */
[----:B------:R-:W-:Y:S02]  /*5e90*/  SHF.L.U32 R4, R94, 0x1f, RZ ;  /* 0x0000001f5e047819 */ /* 0x000fe400000006ff */
[----:B------:R-:W-:Y:S02]  /*5ea0*/  ISETP.NE.U32.OR P6, PT, R3, 0x1, !P1 ;  /* 0x000000010300780c */ /* 0x000fe40004fc5470 */
[----:B------:R-:W-:Y:S02]  /*5eb0*/  PLOP3.LUT P2, PT, PT, PT, UP1, 0x80, 0x8 ;  /* 0x000000000008781c */ /* 0x000fe40003f4f018 */
[----:B------:R-:W-:Y:S02]  /*5ec0*/  LEA.HI R39, R36, R36, RZ, 0x1 ;  /* 0x0000002424277211 */ /* 0x000fe400078f08ff */
[----:B------:R-:W-:Y:S02]  /*5ed0*/  SEL R3, RZ, 0xffffffff, P4 ;  /* 0xffffffffff037807 */ /* 0x000fe40002000000 */
[----:B------:R-:W-:Y:S01]  /*5ee0*/  P2R R102, PR, RZ, 0x40 ;  /* 0x00000040ff667803 */ /* 0x000fe20000000000 */
[C---:B-1----:R-:W-:Y:S01]  /*5ef0*/  IMAD.SHL.U32 R0, R39.reuse, 0x80, RZ ;  /* 0x0000008027007824 */ /* 0x042fe200078e00ff */
[----:B------:R-:W-:Y:S03]  /*5f00*/  LOP3.LUT R39, R39, 0xffe, RZ, 0xc0, !PT ;  /* 0x00000ffe27277812 */ /* 0x000fe600078ec0ff */
[----:B------:R-:W-:Y:S02]  /*5f10*/  @P6 SHF.L.U32 R5, R91, 0x1f, RZ ;  /* 0x0000001f5b056819 */ /* 0x000fe400000006ff */
[----:B------:R-:W-:Y:S01]  /*5f20*/  @P2 SEL R3, R6, R3, !P3 ;  /* 0x0000000306032207 */ /* 0x000fe20005800000 */
[----:B------:R-:W-:Y:S01]  /*5f30*/  IMAD.IADD R39, R36, 0x1, -R39 ;  /* 0x0000000124277824 */ /* 0x000fe200078e0a27 */
[----:B------:R-:W1:Y:S01]  /*5f40*/  @P6 SYNCS.PHASECHK.TRANS64.TRYWAIT P1, [R2+URZ+0x50], R5 ;  /* 0x00005005020065a7 */ /* 0x000e6200080211ff */
[----:B------:R-:W-:Y:S02]  /*5f50*/  LOP3.LUT R0, R0, 0xffffff00, RZ, 0xc0, !PT ;  /* 0xffffff0000007812 */ /* 0x000fe400078ec0ff */
[----:B------:R-:W-:Y:S03]  /*5f60*/  LOP3.LUT R3, R3, 0x1, RZ, 0xc0, !PT ;  /* 0x0000000103037812 */ /* 0x000fe600078ec0ff */
[----:B------:R-:W-:Y:S01]  /*5f70*/  IMAD.IADD R0, R37, 0x1, R0 ;  /* 0x0000000125007824 */ /* 0x000fe200078e0200 */
[----:B------:R-:W-:Y:S03]  /*5f80*/  ISETP.NE.U32.AND P5, PT, R3, 0x1, PT ;  /* 0x000000010300780c */ /* 0x000fe60003fa5070 */
[----:B------:R-:W-:Y:S01]  /*5f90*/  IMAD R39, R39, 0x100000, R0 ;  /* 0x0010000027277824 */ /* 0x000fe200078e0200 */
[----:B------:R-:W-:Y:S01]  /*5fa0*/  P2R R101, PR, RZ, 0x20 ;  /* 0x00000020ff657803 */ /* 0x000fe20000000000 */
[----:B------:R2:W4:Y:S01]  /*5fb0*/  SYNCS.PHASECHK.TRANS64.TRYWAIT P0, [R71+URZ+0xc0], R4 ;  /* 0x0000c004470075a7 */ /* 0x00052200080011ff */
[----:B-1----:R-:W-:Y:S01]  /*5fc0*/  @P6 SEL R100, RZ, 0x1, !P1 ;  /* 0x00000001ff646807 */ /* 0x002fe20004800000 */
[----:B--2---:R-:W-:Y:S06]  /*5fd0*/  @!P6 BRA `(.L_x_99) ;  /* 0x000000000080e947 */ /* 0x004fec0003800000 */
[----:B------:R-:W-:Y:S01]  /*5fe0*/  @P5 IMAD R6, R93, 0x1000, R84 ;  /* 0x000010005d065824 */ /* 0x000fe200078e0254 */
[----:B------:R-:W1:Y:S01]  /*5ff0*/  S2R R0, SR_CgaCtaId ;  /* 0x0000000000007919 */ /* 0x000e620000008800 */
[----:B------:R-:W-:Y:S01]  /*6000*/  ISETP.NE.AND P1, PT, R100, RZ, PT ;  /* 0x000000ff6400720c */ /* 0x000fe20003f25270 */
[----:B------:R-:W-:Y:S01]  /*6010*/  BSSY B0, `(.L_x_100) ;  /* 0x000000b000007945 */ /* 0x000fe20003800000 */
[----:B------:R-:W-:Y:S01]  /*6020*/  @P5 VIADD R5, R6, UR44 ;  /* 0x0000002c06055c36 */ /* 0x000fe20008000000 */
[----:B------:R-:W-:Y:S02]  /*6030*/  CS2R R74, SRZ ;  /* 0x00000000004a7805 */ /* 0x000fe4000001ff00 */
[----:B------:R-:W-:Y:S02]  /*6040*/  CS2R R72, SRZ ;  /* 0x0000000000487805 */ /* 0x000fe4000001ff00 */
[----:B------:R-:W-:Y:S01]  /*6050*/  CS2R R78, SRZ ;  /* 0x00000000004e7805 */ /* 0x000fe2000001ff00 */
[----:B------:R-:W-:Y:S01]  /*6060*/  @P5 IMAD R5, R95, -0x10, R5 ;  /* 0xfffffff05f055824 */ /* 0x000fe200078e0205 */
[----:B------:R-:W-:Y:S04]  /*6070*/  CS2R R76, SRZ ;  /* 0x00000000004c7805 */ /* 0x000fe8000001ff00 */
[----:B------:R-:W-:Y:S05]  /*6080*/  @P1 BRA `(.L_x_101) ;  /* 0x00000000000c1947 */ /* 0x000fea0003800000 */
[----:B------:R-:W-:Y:S04]  /*6090*/  SHF.L.U32 R3, R91, 0x1f, RZ ;  /* 0x0000001f5b037819 */ /* 0x000fe800000006ff */
[----:B------:R-:W2:Y:S02]  /*60a0*/  SYNCS.PHASECHK.TRANS64.TRYWAIT P1, [R2+URZ+0x50], R3 ;  /* 0x00005003020075a7 */ /* 0x000ea400080211ff */
[----:B--2---:R-:W-:Y:S05]  /*60b0*/  @!P1 BRA `(.L_x_102) ;  /* 0x0000004000209947 */ /* 0x004fea0003800000 */
.L_x_101:
[----:B------:R-:W-:Y:S05]  /*60c0*/  BSYNC B0 ;  /* 0x0000000000007941 */ /* 0x000fea0003800000 */
.L_x_100:
[----:B------:R-:W-:Y:S01]  /*60d0*/  ISETP.NE.AND P1, PT, R101, RZ, PT ;  /* 0x000000ff6500720c */ /* 0x000fe20003f25270 */
[----:B--2---:R-:W-:Y:S02]  /*60e0*/  VIADD R3, R2, 0x70 ;  /* 0x0000007002037836 */ /* 0x004fe40000000000 */
[----:B------:R-:W-:Y:S03]  /*60f0*/  VIADD R93, R93, 0x1 ;  /* 0x000000015d5d7836 */ /* 0x000fe60000000000 */
[----:B-1----:R-:W-:Y:S07]  /*6100*/  PRMT R0, R0, 0x654, R3 ;  /* 0x0000065400007816 */ /* 0x002fee0000000003 */
[----:B------:R1:W2:Y:S04]  /*6110*/  @P1 LDS.128 R72, [R6+UR44+0x200] ;  /* 0x0002002c06481984 */ /* 0x0002a80008000c00 */
[----:B------:R1:W1:Y:S01]  /*6120*/  @P1 LDS.128 R76, [R5+0x210] ;  /* 0x00021000054c1984 */ /* 0x0002620000000c00 */
[C---:B------:R-:W-:Y:S01]  /*6130*/  ISETP.NE.AND P1, PT, R93.reuse, 0x4, PT ;  /* 0x000000045d00780c */ /* 0x040fe20003f25270 */
[----:B------:R-:W-:Y:S01]  /*6140*/  @!PT LDS RZ, [RZ] ;  /* 0x00000000fffff984 */ /* 0x000fe20000000800 */
[----:B------:R-:W-:Y:S01]  /*6150*/  @!PT LDS RZ, [RZ] ;  /* 0x00000000fffff984 */ /* 0x000fe20000000800 */
[----:B------:R-:W-:Y:S01]  /*6160*/  @!PT LDS RZ, [RZ] ;  /* 0x00000000fffff984 */ /* 0x000fe20000000800 */
[----:B------:R-:W-:Y:S01]  /*6170*/  @!PT LDS RZ, [RZ] ;  /* 0x00000000fffff984 */ /* 0x000fe20000000800 */
[----:B------:R5:W-:Y:S06]  /*6180*/  MEMBAR.ALL.CTA ;  /* 0x0000000000007992 */ /* 0x000bec0000008000 */
[----:B-----5:R-:W5:Y:S01]  /*6190*/  FENCE.VIEW.ASYNC.S ;  /* 0x00000000000073c6 */ /* 0x020f620000000000 */
[----:B------:R-:W-:Y:S01]  /*61a0*/  SEL R93, R93, RZ, P1 ;  /* 0x000000ff5d5d7207 */ /* 0x000fe20000800000 */
[----:B-----5:R5:W-:Y:S02]  /*61b0*/  SYNCS.ARRIVE.TRANS64.RED.A1T0 RZ, [R0+URZ], RZ ;  /* 0x000000ff00ff79a7 */ /* 0x020be400081004ff */
[----:B-----5:R-:W-:Y:S04]  /*61c0*/  SEL R0, RZ, 0x1, P1 ;  /* 0x00000001ff007807 */ /* 0x020fe80000800000 */
[----:B--2---:R-:W-:Y:S02]  /*61d0*/  LOP3.LUT R91, R91, R0, RZ, 0x3c, !PT ;  /* 0x000000005b5b7212 */ /* 0x004fe400078e3cff */
.L_x_99:
[----:B------:R-:W-:Y:S05]  /*61e0*/  BSYNC B1 ;  /* 0x0000000000017941 */ /* 0x000fea0003800000 */
.L_x_98:
[----:B------:R-:W-:Y:S04]  /*61f0*/  SHF.R.U32.HI R3, RZ, 0x15, R39 ;  /* 0x00000015ff037819 */ /* 0x000fe80000011627 */
[----:B------:R-:W-:Y:S01]  /*6200*/  LOP3.LUT P1, RZ, R3, 0x3, R86, 0x48, !PT ;  /* 0x0000000303ff7812 */ /* 0x000fe20007824856 */
[----:B------:R-:W-:Y:S01]  /*6210*/  @!UPT UIADD3 URZ, UPT, UPT, URZ, URZ, URZ ;  /* 0x000000fffffff290 */ /* 0x000fe2000fffe0ff */
[----:B----4-:R-:W-:Y:S11]  /*6220*/  @P0 BRA `(.L_x_103) ;  /* 0x0000000000080947 */ /* 0x010ff60003800000 */
[----:B------:R-:W2:Y:S02]  /*6230*/  SYNCS.PHASECHK.TRANS64.TRYWAIT P0, [R71+URZ+0xc0], R4 ;  /* 0x0000c004470075a7 */ /* 0x000ea400080011ff */
[----:B--2---:R-:W-:Y:S05]  /*6240*/  @!P0 BRA `(.L_x_104) ;  /* 0x0000003c00d08947 */ /* 0x004fea0003800000 */
.L_x_103:
[----:B------:R-:W-:Y:S05]  /*6250*/  @!P1 BRA `(.L_x_105) ;  /* 0x0000000000409947 */ /* 0x000fea0003800000 */
[----:B------:R-:W1:Y:S01]  /*6260*/  LDCU.64 UR8, c[0x4][0x78] ;  /* 0x01000f00ff0877ac */ /* 0x000e620008000a00 */
[----:B------:R-:W-:Y:S01]  /*6270*/  MOV R3, 0x0 ;  /* 0x0000000000037802 */ /* 0x000fe20000000f00 */
[----:B------:R-:W-:Y:S02]  /*6280*/  HFMA2 R12, -RZ, RZ, 0, 5.9604644775390625e-08 ;  /* 0x00000001ff0c7431 */ /* 0x000fe400000001ff */
[----:B------:R-:W-:Y:S02]  /*6290*/  IMAD.MOV.U32 R8, RZ, RZ, 0x192 ;  /* 0x00000192ff087424 */ /* 0x000fe400078e00ff */
[----:B------:R-:W-:Y:S01]  /*62a0*/  IMAD.MOV.U32 R13, RZ, RZ, RZ ;  /* 0x000000ffff0d7224 */ /* 0x000fe200078e00ff */
[----:B------:R-:W4:Y:S01]  /*62b0*/  LDCU.64 UR6, c[0x4][0x80] ;  /* 0x01001000ff0677ac */ /* 0x000f220008000a00 */
[----:B------:R-:W3:Y:S01]  /*62c0*/  LDC.64 R2, c[0x4][R3] ;  /* 0x0100000003027b82 */ /* 0x000ee20000000a00 */
[----:B------:R-:W5:Y:S01]  /*62d0*/  LDCU.64 UR4, c[0x4][0x18] ;  /* 0x01000300ff0477ac */ /* 0x000f620008000a00 */
[----:B-1----:R-:W-:Y:S01]  /*62e0*/  MOV R5, UR9 ;  /* 0x0000000900057c02 */ /* 0x002fe20008000f00 */
[----:B--2---:R-:W-:Y:S01]  /*62f0*/  IMAD.U32 R4, RZ, RZ, UR8 ;  /* 0x00000008ff047e24 */ /* 0x004fe2000f8e00ff */
[----:B----4-:R-:W-:Y:S01]  /*6300*/  MOV R7, UR7 ;  /* 0x0000000700077c02 */ /* 0x010fe20008000f00 */
[----:B------:R-:W-:Y:S01]  /*6310*/  IMAD.U32 R6, RZ, RZ, UR6 ;  /* 0x00000006ff067e24 */ /* 0x000fe2000f8e00ff */
[----:B-----5:R-:W-:Y:S01]  /*6320*/  MOV R11, UR5 ;  /* 0x00000005000b7c02 */ /* 0x020fe20008000f00 */
[----:B------:R-:W-:Y:S02]  /*6330*/  IMAD.U32 R10, RZ, RZ, UR4 ;  /* 0x00000004ff0a7e24 */ /* 0x000fe4000f8e00ff */
[----:B------:R-:W-:Y:S07]  /*6340*/  LEPC R20, `(.L_x_105) ;  /* 0x000000001014794e */ /* 0x000fee0000000000 */
[----:B---3--:R-:W-:Y:S05]  /*6350*/  CALL.ABS.NOINC R2 ;  /* 0x0000000002007343 */ /* 0x008fea0003c00000 */
.L_x_105:
[-C--:B------:R-:W-:Y:S01]  /*6360*/  F2FP.F16.E5M2.UNPACK_B R42, R72.reuse ;  /* 0x00000048ff2a723e */ /* 0x080fe200020004ff */
[----:B------:R-:W-:Y:S05]  /*6370*/  WARPSYNC.ALL ;  /* 0x0000000000007948 */ /* 0x000fea0003800000 */
[----:B------:R-:W-:Y:S01]  /*6380*/  R2UR UR4, R39 ;  /* 0x00000000270472ca */ /* 0x000fe200000e0000 */
[--C-:B------:R-:W-:Y:S01]  /*6390*/  HADD2.F32 R40, -RZ, R42.reuse.H0_H0 ;  /* 0x2000002aff287230 */ /* 0x100fe20000004100 */
[----:B------:R-:W-:Y:S01]  /*63a0*/  F2FP.F16.E5M2.UNPACK_B R43, R72.H1 ;  /* 0x00000048ff2b723e */ /* 0x000fe200030004ff */
[----:B------:R-:W-:Y:S01]  /*63b0*/  HADD2.F32 R42, -RZ, R42.H1_H1 ;  /* 0x3000002aff2a7230 */ /* 0x000fe20000004100 */
[-C--:B------:R-:W-:Y:S01]  /*63c0*/  F2FP.F16.E5M2.UNPACK_B R45, R73.reuse ;  /* 0x00000049ff2d723e */ /* 0x080fe200020004ff */
[----:B------:R-:W-:Y:S01]  /*63d0*/  BSSY.RECONVERGENT B0, `(.L_x_106) ;  /* 0x0000099000007945 */ /* 0x000fe20003800200 */
[----:B------:R-:W-:Y:S01]  /*63e0*/  F2FP.F16.E5M2.UNPACK_B R47, R73.H1 ;  /* 0x00000049ff2f723e */ /* 0x000fe200030004ff */
[--C-:B------:R-:W-:Y:S01]  /*63f0*/  HADD2.F32 R44, -RZ, R43.reuse.H0_H0 ;  /* 0x2000002bff2c7230 */ /* 0x100fe20000004100 */
[-C--:B------:R-:W-:Y:S01]  /*6400*/  F2FP.F16.E5M2.UNPACK_B R49, R74.reuse ;  /* 0x0000004aff31723e */ /* 0x080fe200020004ff */
[----:B------:R-:W-:Y:S01]  /*6410*/  HADD2.F32 R46, -RZ, R43.H1_H1 ;  /* 0x3000002bff2e7230 */ /* 0x000fe20000004100 */
[----:B------:R-:W-:Y:S01]  /*6420*/  F2FP.F16.E5M2.UNPACK_B R51, R74.H1 ;  /* 0x0000004aff33723e */ /* 0x000fe200030004ff */
[--C-:B------:R-:W-:Y:S01]  /*6430*/  HADD2.F32 R43, -RZ, R45.reuse.H0_H0 ;  /* 0x2000002dff2b7230 */ /* 0x100fe20000004100 */
[-C--:B------:R-:W-:Y:S01]  /*6440*/  F2FP.F16.E5M2.UNPACK_B R53, R75.reuse ;  /* 0x0000004bff35723e */ /* 0x080fe200020004ff */
[----:B-12---:R-:W-:Y:S01]  /*6450*/  LDTM.16dp32bit_t0_t15.x32 R4, tmem[UR4] ;  /* 0x00000004000479ee */ /* 0x006fe20008a80000 */
[----:B------:R-:W3:Y:S01]  /*6460*/  LDTM.16dp32bit_t16_t31.x32 R4, tmem[UR4+0x20] ;  /* 0x00002004000479ee */ /* 0x000ee20008aa0000 */
[----:B------:R-:W-:Y:S01]  /*6470*/  IADD3 R112, PT, PT, R84, UR44, RZ ;  /* 0x0000002c54707c10 */ /* 0x000fe2000fffe0ff */
[----:B------:R-:W-:Y:S01]  /*6480*/  HADD2.F32 R48, -RZ, R45.H1_H1 ;  /* 0x3000002dff307230 */ /* 0x000fe20000004100 */
[----:B------:R-:W-:Y:S01]  /*6490*/  SHF.L.U32 R103, R90, 0x4, RZ ;  /* 0x000000045a677819 */ /* 0x000fe200000006ff */
[----:B------:R-:W-:Y:S01]  /*64a0*/  HADD2.F32 R52, -RZ, R49.H1_H1 ;  /* 0x30000031ff347230 */ /* 0x000fe20000004100 */
[----:B------:R-:W-:Y:S01]  /*64b0*/  F2FP.F16.E5M2.UNPACK_B R55, R75.H1 ;  /* 0x0000004bff37723e */ /* 0x000fe200030004ff */
[----:B------:R-:W-:Y:S01]  /*64c0*/  HADD2.F32 R56, -RZ, R53.H1_H1 ;  /* 0x30000035ff387230 */ /* 0x000fe20000004100 */
[-C--:B------:R-:W-:Y:S01]  /*64d0*/  F2FP.F16.E5M2.UNPACK_B R57, R76.reuse ;  /* 0x0000004cff39723e */ /* 0x080fe200020004ff */
[--C-:B------:R-:W-:Y:S01]  /*64e0*/  HADD2.F32 R45, -RZ, R47.reuse.H0_H0 ;  /* 0x2000002fff2d7230 */ /* 0x100fe20000004100 */
[----:B------:R-:W-:Y:S01]  /*64f0*/  F2FP.F16.E5M2.UNPACK_B R59, R76.H1 ;  /* 0x0000004cff3b723e */ /* 0x000fe200030004ff */
[----:B------:R-:W-:Y:S01]  /*6500*/  HADD2.F32 R50, -RZ, R47.H1_H1 ;  /* 0x3000002fff327230 */ /* 0x000fe20000004100 */
[-C--:B------:R-:W-:Y:S01]  /*6510*/  F2FP.F16.E5M2.UNPACK_B R61, R77.reuse ;  /* 0x0000004dff3d723e */ /* 0x080fe200020004ff */
[----:B------:R-:W-:Y:S01]  /*6520*/  HADD2.F32 R47, -RZ, R49.H0_H0 ;  /* 0x20000031ff2f7230 */ /* 0x000fe20000004100 */
[----:B------:R-:W-:Y:S01]  /*6530*/  F2FP.F16.E5M2.UNPACK_B R63, R77.H1 ;  /* 0x0000004dff3f723e */ /* 0x000fe200030004ff */
[----:B------:R-:W-:Y:S01]  /*6540*/  HADD2.F32 R60, -RZ, R57.H1_H1 ;  /* 0x30000039ff3c7230 */ /* 0x000fe20000004100 */
[-C--:B------:R-:W-:Y:S01]  /*6550*/  F2FP.F16.E5M2.UNPACK_B R65, R78.reuse ;  /* 0x0000004eff41723e */ /* 0x080fe200020004ff */
[----:B------:R-:W-:Y:S01]  /*6560*/  HADD2.F32 R64, -RZ, R61.H1_H1 ;  /* 0x3000003dff407230 */ /* 0x000fe20000004100 */
[----:B------:R-:W-:Y:S01]  /*6570*/  F2FP.F16.E5M2.UNPACK_B R67, R78.H1 ;  /* 0x0000004eff43723e */ /* 0x000fe200030004ff */
[----:B------:R-:W-:Y:S01]  /*6580*/  HADD2.F32 R49, -RZ, R51.H0_H0 ;  /* 0x20000033ff317230 */ /* 0x000fe20000004100 */
[----:B------:R-:W-:Y:S01]  /*6590*/  ISETP.NE.AND P0, PT, R97, RZ, PT ;  /* 0x000000ff6100720c */ /* 0x000fe20003f05270 */
[----:B------:R-:W-:Y:S01]  /*65a0*/  HADD2.F32 R68, -RZ, R65.H1_H1 ;  /* 0x30000041ff447230 */ /* 0x000fe20000004100 */
[----:B------:R-:W-:Y:S01]  /*65b0*/  ISETP.NE.AND P6, PT, R102, RZ, PT ;  /* 0x000000ff6600720c */ /* 0x000fe20003fc5270 */
[----:B------:R-:W-:Y:S02]  /*65c0*/  HADD2.F32 R54, -RZ, R51.H1_H1 ;  /* 0x30000033ff367230 */ /* 0x000fe40000004100 */
[C---:B---3--:R-:W-:Y:S01]  /*65d0*/  FMUL R0, R38.reuse, R4 ;  /* 0x0000000426007220 */ /* 0x048fe20000400000 */
[C---:B------:R-:W-:Y:S01]  /*65e0*/  FMUL R2, R38.reuse, R5 ;  /* 0x0000000526027220 */ /* 0x040fe20000400000 */
[C---:B------:R-:W-:Y:S01]  /*65f0*/  FMUL R4, R38.reuse, R8 ;  /* 0x0000000826047220 */ /* 0x040fe20000400000 */
[C---:B------:R-:W-:Y:S01]  /*6600*/  FMUL R5, R38.reuse, R9 ;  /* 0x0000000926057220 */ /* 0x040fe20000400000 */
[C---:B------:R-:W-:Y:S01]  /*6610*/  FFMA R0, R41.reuse, R40, R0 ;  /* 0x0000002829007223 */ /* 0x040fe20000000000 */
[C---:B------:R-:W-:Y:S01]  /*6620*/  FFMA R2, R41.reuse, R42, R2 ;  /* 0x0000002a29027223 */ /* 0x040fe20000000002 */
[C---:B------:R-:W-:Y:S01]  /*6630*/  FMUL R8, R38.reuse, R12 ;  /* 0x0000000c26087220 */ /* 0x040fe20000400000 */
[C---:B------:R-:W-:Y:S01]  /*6640*/  FMUL R9, R38.reuse, R13 ;  /* 0x0000000d26097220 */ /* 0x040fe20000400000 */
[----:B------:R-:W-:Y:S02]  /*6650*/  HADD2.F32 R51, -RZ, R53.H0_H0 ;  /* 0x20000035ff337230 */ /* 0x000fe40000004100 */
[C---:B------:R-:W-:Y:S01]  /*6660*/  FMUL R12, R38.reuse, R16 ;  /* 0x00000010260c7220 */ /* 0x040fe20000400000 */
        /* <DEDUP_REMOVED lines=13> */
[C---:B------:R-:W-:Y:S01]  /*6740*/  FFMA R3, R41.reuse, R44, R3 ;  /* 0x0000002c29037223 */ /* 0x040fe20000000003 */
[----:B------:R-:W-:Y:S01]  /*6750*/  F2FP.F16.E5M2.UNPACK_B R40, R79 ;  /* 0x0000004fff28723e */ /* 0x000fe200020004ff */
[C---:B------:R-:W-:Y:S01]  /*6760*/  FFMA R7, R41.reuse, R46, R7 ;  /* 0x0000002e29077223 */ /* 0x040fe20000000007 */
[C---:B------:R-:W-:Y:S01]  /*6770*/  FFMA R4, R41.reuse, R43, R4 ;  /* 0x0000002b29047223 */ /* 0x040fe20000000004 */
[----:B------:R-:W-:Y:S01]  /*6780*/  F2FP.F16.E5M2.UNPACK_B R42, R79.H1 ;  /* 0x0000004fff2a723e */ /* 0x000fe200030004ff */
[C---:B------:R-:W-:Y:S01]  /*6790*/  FFMA R5, R41.reuse, R48, R5 ;  /* 0x0000003029057223 */ /* 0x040fe20000000005 */
[----:B------:R-:W-:Y:S01]  /*67a0*/  FFMA R6, R41, R45, R6 ;  /* 0x0000002d29067223 */ /* 0x000fe20000000006 */
[----:B------:R-:W-:Y:S01]  /*67b0*/  F2FP.SATFINITE.E5M2.F32.PACK_AB_MERGE_C R99, R7, R3, RZ ;  /* 0x000000030763723e */ /* 0x000fe200048060ff */
[C---:B------:R-:W-:Y:S01]  /*67c0*/  FFMA R11, R41.reuse, R50, R11 ;  /* 0x00000032290b7223 */ /* 0x040fe2000000000b */
[C---:B------:R-:W-:Y:S01]  /*67d0*/  FFMA R8, R41.reuse, R47, R8 ;  /* 0x0000002f29087223 */ /* 0x040fe20000000008 */
[----:B------:R-:W-:Y:S01]  /*67e0*/  FMUL R10, R38, R14 ;  /* 0x0000000e260a7220 */ /* 0x000fe20000400000 */
[----:B------:R-:W-:Y:S01]  /*67f0*/  F2FP.SATFINITE.E5M2.F32.PACK_AB_MERGE_C R104, R2, R0, R99 ;  /* 0x000000000268723e */ /* 0x000fe20004806063 */
[----:B------:R-:W-:Y:S01]  /*6800*/  FFMA R9, R41, R52, R9 ;  /* 0x0000003429097223 */ /* 0x000fe20000000009 */
[----:B------:R-:W-:Y:S01]  /*6810*/  F2FP.SATFINITE.E5M2.F32.PACK_AB_MERGE_C R105, R11, R6, RZ ;  /* 0x000000060b69723e */ /* 0x000fe200048060ff */
[----:B------:R-:W-:Y:S01]  /*6820*/  FFMA R10, R41, R49, R10 ;  /* 0x00000031290a7223 */ /* 0x000fe2000000000a */
[----:B------:R-:W-:Y:S01]  /*6830*/  IADD3 R99, PT, PT, R112, R103, RZ ;  /* 0x0000006770637210 */ /* 0x000fe20007ffe0ff */
[C---:B------:R-:W-:Y:S01]  /*6840*/  FMUL R15, R38.reuse, R15 ;  /* 0x0000000f260f7220 */ /* 0x040fe20000400000 */
[--C-:B------:R-:W-:Y:S01]  /*6850*/  HADD2.F32 R53, -RZ, R55.reuse.H0_H0 ;  /* 0x20000037ff357230 */ /* 0x100fe20000004100 */
[----:B------:R-:W-:Y:S01]  /*6860*/  F2FP.SATFINITE.E5M2.F32.PACK_AB_MERGE_C R105, R5, R4, R105 ;  /* 0x000000040569723e */ /* 0x000fe20004806069 */
[----:B------:R-:W-:Y:S02]  /*6870*/  HADD2.F32 R58, -RZ, R55.H1_H1 ;  /* 0x30000037ff3a7230 */ /* 0x000fe40000004100 */
[C---:B------:R-:W-:Y:S01]  /*6880*/  FFMA R15, R41.reuse, R54, R15 ;  /* 0x00000036290f7223 */ /* 0x040fe2000000000f */
[C---:B------:R-:W-:Y:S01]  /*6890*/  FFMA R12, R41.reuse, R51, R12 ;  /* 0x00000033290c7223 */ /* 0x040fe2000000000c */
[C---:B------:R-:W-:Y:S01]  /*68a0*/  FFMA R13, R41.reuse, R56, R13 ;  /* 0x00000038290d7223 */ /* 0x040fe2000000000d */
[----:B------:R-:W-:Y:S02]  /*68b0*/  HADD2.F32 R55, -RZ, R57.H0_H0 ;  /* 0x20000039ff377230 */ /* 0x000fe40000004100 */
[C---:B------:R-:W-:Y:S01]  /*68c0*/  FMUL R14, R38.reuse, R18 ;  /* 0x00000012260e7220 */ /* 0x040fe20000400000 */
[C---:B------:R-:W-:Y:S01]  /*68d0*/  FMUL R19, R38.reuse, R19 ;  /* 0x0000001326137220 */ /* 0x040fe20000400000 */
[--C-:B------:R-:W-:Y:S02]  /*68e0*/  HADD2.F32 R57, -RZ, R59.reuse.H0_H0 ;  /* 0x2000003bff397230 */ /* 0x100fe40000004100 */
[C---:B------:R-:W-:Y:S01]  /*68f0*/  FMUL R18, R38.reuse, R22 ;  /* 0x0000001626127220 */ /* 0x040fe20000400000 */
[C---:B------:R-:W-:Y:S01]  /*6900*/  FFMA R14, R41.reuse, R53, R14 ;  /* 0x00000035290e7223 */ /* 0x040fe2000000000e */
[----:B------:R-:W-:Y:S02]  /*6910*/  HADD2.F32 R62, -RZ, R59.H1_H1 ;  /* 0x3000003bff3e7230 */ /* 0x000fe40000004100 */
[C---:B------:R-:W-:Y:S01]  /*6920*/  FFMA R19, R41.reuse, R58, R19 ;  /* 0x0000003a29137223 */ /* 0x040fe20000000013 */
[----:B------:R-:W-:Y:S02]  /*6930*/  HADD2.F32 R59, -RZ, R61.H0_H0 ;  /* 0x2000003dff3b7230 */ /* 0x000fe40000004100 */
[C---:B------:R-:W-:Y:S01]  /*6940*/  FMUL R23, R38.reuse, R23 ;  /* 0x0000001726177220 */ /* 0x040fe20000400000 */
[C---:B------:R-:W-:Y:S01]  /*6950*/  FFMA R16, R41.reuse, R55, R16 ;  /* 0x0000003729107223 */ /* 0x040fe20000000010 */
[C---:B------:R-:W-:Y:S01]  /*6960*/  FFMA R17, R41.reuse, R60, R17 ;  /* 0x0000003c29117223 */ /* 0x040fe20000000011 */
[--C-:B------:R-:W-:Y:S02]  /*6970*/  HADD2.F32 R61, -RZ, R63.reuse.H0_H0 ;  /* 0x2000003fff3d7230 */ /* 0x100fe40000004100 */
[C---:B------:R-:W-:Y:S01]  /*6980*/  FFMA R18, R41.reuse, R57, R18 ;  /* 0x0000003929127223 */ /* 0x040fe20000000012 */
[----:B------:R-:W-:Y:S02]  /*6990*/  HADD2.F32 R66, -RZ, R63.H1_H1 ;  /* 0x3000003fff427230 */ /* 0x000fe40000004100 */
[C---:B------:R-:W-:Y:S01]  /*69a0*/  FMUL R22, R38.reuse, R26 ;  /* 0x0000001a26167220 */ /* 0x040fe20000400000 */
[----:B------:R-:W-:Y:S02]  /*69b0*/  HADD2.F32 R63, -RZ, R65.H0_H0 ;  /* 0x20000041ff3f7230 */ /* 0x000fe40000004100 */
[C---:B------:R-:W-:Y:S01]  /*69c0*/  FFMA R23, R41.reuse, R62, R23 ;  /* 0x0000003e29177223 */ /* 0x040fe20000000017 */
[C---:B------:R-:W-:Y:S01]  /*69d0*/  FMUL R27, R38.reuse, R27 ;  /* 0x0000001b261b7220 */ /* 0x040fe20000400000 */
[C---:B------:R-:W-:Y:S01]  /*69e0*/  FFMA R20, R41.reuse, R59, R20 ;  /* 0x0000003b29147223 */ /* 0x040fe20000000014 */
[C---:B------:R-:W-:Y:S01]  /*69f0*/  FFMA R21, R41.reuse, R64, R21 ;  /* 0x0000004029157223 */ /* 0x040fe20000000015 */
[--C-:B------:R-:W-:Y:S02]  /*6a00*/  HADD2.F32 R65, -RZ, R67.reuse.H0_H0 ;  /* 0x20000043ff417230 */ /* 0x100fe40000004100 */
[C---:B------:R-:W-:Y:S01]  /*6a10*/  FFMA R22, R41.reuse, R61, R22 ;  /* 0x0000003d29167223 */ /* 0x040fe20000000016 */
[----:B------:R-:W-:Y:S02]  /*6a20*/  HADD2.F32 R70, -RZ, R67.H1_H1 ;  /* 0x30000043ff467230 */ /* 0x000fe40000004100 */
[C---:B------:R-:W-:Y:S01]  /*6a30*/  FMUL R26, R38.reuse, R30 ;  /* 0x0000001e261a7220 */ /* 0x040fe20000400000 */
[--C-:B------:R-:W-:Y:S02]  /*6a40*/  HADD2.F32 R67, -RZ, R40.reuse.H0_H0 ;  /* 0x20000028ff437230 */ /* 0x100fe40000004100 */
[C---:B------:R-:W-:Y:S01]  /*6a50*/  FFMA R27, R41.reuse, R66, R27 ;  /* 0x00000042291b7223 */ /* 0x040fe2000000001b */
[C---:B------:R-:W-:Y:S01]  /*6a60*/  FMUL R31, R38.reuse, R31 ;  /* 0x0000001f261f7220 */ /* 0x040fe20000400000 */
[C---:B------:R-:W-:Y:S01]  /*6a70*/  FFMA R24, R41.reuse, R63, R24 ;  /* 0x0000003f29187223 */ /* 0x040fe20000000018 */
[----:B------:R-:W-:Y:S02]  /*6a80*/  HADD2.F32 R40, -RZ, R40.H1_H1 ;  /* 0x30000028ff287230 */ /* 0x000fe40000004100 */
[C---:B------:R-:W-:Y:S01]  /*6a90*/  FFMA R25, R41.reuse, R68, R25 ;  /* 0x0000004429197223 */ /* 0x040fe20000000019 */
[--C-:B------:R-:W-:Y:S02]  /*6aa0*/  HADD2.F32 R69, -RZ, R42.reuse.H0_H0 ;  /* 0x2000002aff457230 */ /* 0x100fe40000004100 */
[C---:B------:R-:W-:Y:S01]  /*6ab0*/  FFMA R26, R41.reuse, R65, R26 ;  /* 0x00000041291a7223 */ /* 0x040fe2000000001a */
[----:B------:R-:W-:Y:S02]  /*6ac0*/  HADD2.F32 R42, -RZ, R42.H1_H1 ;  /* 0x3000002aff2a7230 */ /* 0x000fe40000004100 */
[C---:B------:R-:W-:Y:S01]  /*6ad0*/  FMUL R30, R38.reuse, R34 ;  /* 0x00000022261e7220 */ /* 0x040fe20000400000 */
[----:B------:R-:W-:Y:S01]  /*6ae0*/  FFMA R31, R41, R70, R31 ;  /* 0x00000046291f7223 */ /* 0x000fe2000000001f */
[----:B------:R-:W-:Y:S01]  /*6af0*/  FMUL R35, R38, R35 ;  /* 0x0000002326237220 */ /* 0x000fe20000400000 */
[----:B------:R-:W-:Y:S01]  /*6b00*/  F2FP.SATFINITE.E5M2.F32.PACK_AB_MERGE_C R106, R15, R10, RZ ;  /* 0x0000000a0f6a723e */ /* 0x000fe200048060ff */
[----:B------:R-:W-:Y:S01]  /*6b10*/  FFMA R28, R41, R67, R28 ;  /* 0x00000043291c7223 */ /* 0x000fe2000000001c */
[----:B------:R-:W-:Y:S01]  /*6b20*/  F2FP.SATFINITE.E5M2.F32.PACK_AB_MERGE_C R107, R19, R14, RZ ;  /* 0x0000000e136b723e */ /* 0x000fe200048060ff */
[C---:B------:R-:W-:Y:S01]  /*6b30*/  FFMA R29, R41.reuse, R40, R29 ;  /* 0x00000028291d7223 */ /* 0x040fe2000000001d */
[C---:B------:R-:W-:Y:S01]  /*6b40*/  FFMA R30, R41.reuse, R69, R30 ;  /* 0x00000045291e7223 */ /* 0x040fe2000000001e */
[----:B------:R-:W-:Y:S01]  /*6b50*/  FFMA R35, R41, R42, R35 ;  /* 0x0000002a29237223 */ /* 0x000fe20000000023 */
[----:B------:R-:W-:Y:S02]  /*6b60*/  F2FP.SATFINITE.E5M2.F32.PACK_AB_MERGE_C R106, R9, R8, R106 ;  /* 0x00000008096a723e */ /* 0x000fe4000480606a */
[----:B------:R-:W-:Y:S02]  /*6b70*/  F2FP.SATFINITE.E5M2.F32.PACK_AB_MERGE_C R107, R13, R12, R107 ;  /* 0x0000000c0d6b723e */ /* 0x000fe4000480606b */
[----:B------:R-:W-:Y:S02]  /*6b80*/  F2FP.SATFINITE.E5M2.F32.PACK_AB_MERGE_C R108, R23, R18, RZ ;  /* 0x00000012176c723e */ /* 0x000fe400048060ff */
[----:B------:R-:W-:Y:S01]  /*6b90*/  F2FP.SATFINITE.E5M2.F32.PACK_AB_MERGE_C R109, R27, R22, RZ ;  /* 0x000000161b6d723e */ /* 0x000fe200048060ff */
[----:B------:R1:W-:Y:S01]  /*6ba0*/  STS.128 [R84+UR44+0x4200], R104 ;  /* 0x0042006854007988 */ /* 0x0003e20008000c2c */
[----:B------:R-:W-:Y:S02]  /*6bb0*/  F2FP.SATFINITE.E5M2.F32.PACK_AB_MERGE_C R113, R31, R26, RZ ;  /* 0x0000001a1f71723e */ /* 0x000fe400048060ff */
[----:B------:R-:W-:Y:S02]  /*6bc0*/  F2FP.SATFINITE.E5M2.F32.PACK_AB_MERGE_C R114, R35, R30, RZ ;  /* 0x0000001e2372723e */ /* 0x000fe400048060ff */
[----:B------:R-:W-:Y:S02]  /*6bd0*/  F2FP.SATFINITE.E5M2.F32.PACK_AB_MERGE_C R108, R17, R16, R108 ;  /* 0x00000010116c723e */ /* 0x000fe4000480606c */
[----:B------:R-:W-:Y:S02]  /*6be0*/  F2FP.SATFINITE.E5M2.F32.PACK_AB_MERGE_C R109, R21, R20, R109 ;  /* 0x00000014156d723e */ /* 0x000fe4000480606d */
[----:B------:R-:W-:Y:S02]  /*6bf0*/  F2FP.SATFINITE.E5M2.F32.PACK_AB_MERGE_C R110, R25, R24, R113 ;  /* 0x00000018196e723e */ /* 0x000fe40004806071 */
[----:B------:R-:W-:Y:S02]  /*6c00*/  F2FP.SATFINITE.E5M2.F32.PACK_AB_MERGE_C R111, R29, R28, R114 ;  /* 0x0000001c1d6f723e */ /* 0x000fe40004806072 */
[----:B------:R-:W-:Y:S02]  /*6c10*/  LEA R112, R93, UR44, 0x3 ;  /* 0x0000002c5d707c11 */ /* 0x000fe4000f8e18ff */
[----:B------:R-:W-:Y:S01]  /*6c20*/  @P6 SHF.L.U32 R113, R91, 0x1f, RZ ;  /* 0x0000001f5b716819 */ /* 0x000fe200000006ff */
[----:B------:R1:W-:Y:S01]  /*6c30*/  STS.128 [R99+0x4210], R108 ;  /* 0x0042106c63007388 */ /* 0x0003e20000000c00 */
[----:B------:R-:W-:Y:S01]  /*6c40*/  @!PT LDS RZ, [RZ] ;  /* 0x00000000fffff984 */ /* 0x000fe20000000800 */
[----:B------:R-:W-:Y:S01]  /*6c50*/  @!PT LDS RZ, [RZ] ;  /* 0x00000000fffff984 */ /* 0x000fe20000000800 */
[----:B------:R-:W-:Y:S01]  /*6c60*/  @!PT LDS RZ, [RZ] ;  /* 0x00000000fffff984 */ /* 0x000fe20000000800 */
[----:B------:R-:W-:Y:S01]  /*6c70*/  @!PT LDS RZ, [RZ] ;  /* 0x00000000fffff984 */ /* 0x000fe20000000800 */
[----:B------:R2:W-:Y:S07]  /*6c80*/  MEMBAR.ALL.CTA ;  /* 0x0000000000007992 */ /* 0x0005ee0000008000 */
[----:B--2---:R-:W2:Y:S02]  /*6c90*/  FENCE.VIEW.ASYNC.S ;  /* 0x00000000000073c6 */ /* 0x004ea40000000000 */
[----:B--2---:R-:W-:Y:S06]  /*6ca0*/  BAR.SYNC.DEFER_BLOCKING 0x1, 0x80 ;  /* 0x0042000000007b1d */ /* 0x004fec0000010000 */
[----:B------:R-:W-:Y:S05]  /*6cb0*/  @P0 BRA `(.L_x_107) ;  /* 0x0000000000280947 */ /* 0x000fea0003800000 */
[----:B------:R-:W-:Y:S01]  /*6cc0*/  UIADD3 UR4, UPT, UPT, UR44, 0x4200, URZ ;  /* 0x000042002c047890 */ /* 0x000fe2000fffe0ff */
[----:B------:R-:W-:Y:S05]  /*6cd0*/  UMOV UR51, UR36 ;  /* 0x0000002400337c82 */ /* 0x000fea0008000000 */
[----:B------:R-:W-:Y:S01]  /*6ce0*/  MOV R96, UR4 ;  /* 0x0000000400607c02 */ /* 0x000fe20008000f00 */
[----:B------:R-:W-:Y:S03]  /*6cf0*/  UIADD3 UR4, UP0, UPT, UR62, 0x680, URZ ;  /* 0x000006803e047890 */ /* 0x000fe6000ff1e0ff */
[----:B------:R-:W-:Y:S01]  /*6d00*/  R2UR UR48, R96 ;  /* 0x00000000603072ca */ /* 0x000fe200000e0000 */
[----:B------:R-:W-:Y:S11]  /*6d10*/  UIADD3.X UR5, UPT, UPT, URZ, UR63, URZ, UP0, !UPT ;  /* 0x0000003fff057290 */ /* 0x000ff600087fe4ff */
[----:B------:R-:W-:Y:S01]  /*6d20*/  @!UPT UIADD3 URZ, UPT, UPT, URZ, URZ, URZ ;  /* 0x000000fffffff290 */ /* 0x000fe2000fffe0ff */
[----:B------:R2:W-:Y:S01]  /*6d30*/  UTMASTG.3D [UR48], [UR4] ;  /* 0x00000030040073b5 */ /* 0x0005e20008010000 */
[----:B------:R0:W-:Y:S01]  /*6d40*/  UTMACMDFLUSH ;  /* 0x00000000000079b7 */ /* 0x0001e20000000000 */
[----:B--2---:R-:W-:Y:S04]  /*6d50*/  DEPBAR.LE SB0, 0x1 ;  /* 0x000080400000791a */ /* 0x004fe80000000000 */
.L_x_107:
[----:B------:R-:W-:Y:S05]  /*6d60*/  BSYNC.RECONVERGENT B0 ;  /* 0x0000000000007941 */ /* 0x000fea0003800200 */
.L_x_106:
[----:B------:R-:W-:Y:S06]  /*6d70*/  BAR.SYNC.DEFER_BLOCKING 0x1, 0x80 ;  /* 0x0042000000007b1d */ /* 0x000fec0000010000 */
[----:B------:R-:W2:Y:S01]  /*6d80*/  @P6 SYNCS.PHASECHK.TRANS64.TRYWAIT P0, [R112+URZ+0x50], R113 ;  /* 0x00005071700065a7 */ /* 0x000ea200080011ff */
[----:B------:R-:W-:Y:S01]  /*6d90*/  BSSY B1, `(.L_x_108) ;  /* 0x0000020000017945 */ /* 0x000fe20003800000 */
[----:B--2---:R-:W-:Y:S03]  /*6da0*/  @P6 SEL R100, RZ, 0x1, !P0 ;  /* 0x00000001ff646807 */ /* 0x004fe60004000000 */
[----:B------:R-:W-:Y:S05]  /*6db0*/  @!P6 BRA `(.L_x_109) ;  /* 0x000000000074e947 */ /* 0x000fea0003800000 */
[----:B------:R-:W-:Y:S01]  /*6dc0*/  ISETP.NE.AND P1, PT, R101, RZ, PT ;  /* 0x000000ff6500720c */ /* 0x000fe20003f25270 */
[----:B------:R-:W2:Y:S01]  /*6dd0*/  S2R R0, SR_CgaCtaId ;  /* 0x0000000000007919 */ /* 0x000ea20000008800 */
[----:B------:R-:W-:Y:S01]  /*6de0*/  ISETP.NE.AND P0, PT, R100, RZ, PT ;  /* 0x000000ff6400720c */ /* 0x000fe20003f05270 */
[----:B------:R-:W-:Y:S10]  /*6df0*/  BSSY B0, `(.L_x_110) ;  /* 0x0000008000007945 */ /* 0x000ff40003800000 */
[----:B------:R-:W-:Y:S05]  /*6e00*/  @P1 IMAD R2, R93, 0x1000, R84 ;  /* 0x000010005d021824 */ /* 0x000fea00078e0254 */
[----:B------:R-:W-:Y:S05]  /*6e10*/  @P1 IADD3 R4, PT, PT, R2, UR44, RZ ;  /* 0x0000002c02041c10 */ /* 0x000fea000fffe0ff */
[----:B------:R-:W-:Y:S01]  /*6e20*/  @P1 IMAD.IADD R4, R4, 0x1, R103 ;  /* 0x0000000104041824 */ /* 0x000fe200078e0267 */
[----:B------:R-:W-:Y:S06]  /*6e30*/  @P0 BRA `(.L_x_111) ;  /* 0x00000000000c0947 */ /* 0x000fec0003800000 */
[----:B------:R-:W-:Y:S04]  /*6e40*/  SHF.L.U32 R3, R91, 0x1f, RZ ;  /* 0x0000001f5b037819 */ /* 0x000fe800000006ff */
[----:B------:R-:W3:Y:S02]  /*6e50*/  SYNCS.PHASECHK.TRANS64.TRYWAIT P0, [R112+URZ+0x50], R3 ;  /* 0x00005003700075a7 */ /* 0x000ee400080011ff */
[----:B---3--:R-:W-:Y:S05]  /*6e60*/  @!P0 BRA `(.L_x_112) ;  /* 0x0000003000dc8947 */ /* 0x008fea0003800000 */
.L_x_111:
[----:B------:R-:W-:Y:S05]  /*6e70*/  BSYNC B0 ;  /* 0x0000000000007941 */ /* 0x000fea0003800000 */
.L_x_110:
[----:B------:R-:W-:Y:S01]  /*6e80*/  ISETP.NE.AND P0, PT, R101, RZ, PT ;  /* 0x000000ff6500720c */ /* 0x000fe20003f05270 */
[----:B---3--:R-:W-:Y:S02]  /*6e90*/  VIADD R3, R112, 0x70 ;  /* 0x0000007070037836 */ /* 0x008fe40000000000 */
[----:B------:R-:W-:Y:S03]  /*6ea0*/  VIADD R93, R93, 0x1 ;  /* 0x000000015d5d7836 */ /* 0x000fe60000000000 */
[----:B--2---:R-:W-:Y:S07]  /*6eb0*/  PRMT R0, R0, 0x654, R3 ;  /* 0x0000065400007816 */ /* 0x004fee0000000003 */
[----:B------:R2:W3:Y:S04]  /*6ec0*/  @P0 LDS.128 R72, [R2+UR44+0x200] ;  /* 0x0002002c02480984 */ /* 0x0004e80008000c00 */
[----:B------:R2:W4:Y:S01]  /*6ed0*/  @P0 LDS.128 R76, [R4+0x210] ;  /* 0x00021000044c0984 */ /* 0x0005220000000c00 */
        /* <DEDUP_REMOVED lines=10> */
[----:B--23--:R-:W-:Y:S02]  /*6f80*/  LOP3.LUT R91, R91, R0, RZ, 0x3c, !PT ;  /* 0x000000005b5b7212 */ /* 0x00cfe400078e3cff */
.L_x_109:
[----:B------:R-:W-:Y:S05]  /*6f90*/  BSYNC B1 ;  /* 0x0000000000017941 */ /* 0x000fea0003800000 */
.L_x_108:
[----:B------:R-:W-:Y:S05]  /*6fa0*/  VIADD R3, R39, 0x40 ;  /* 0x0000004027037836 */ /* 0x000fea0000000000 */
[----:B------:R-:W-:Y:S04]  /*6fb0*/  SHF.R.U32.HI R3, RZ, 0x15, R3 ;  /* 0x00000015ff037819 */ /* 0x000fe80000011603 */
[----:B------:R-:W-:Y:S11]  /*6fc0*/  LOP3.LUT P0, RZ, R3, 0x3, R86, 0x48, !PT ;  /* 0x0000000303ff7812 */ /* 0x000ff60007804856 */
[----:B------:R-:W-:Y:S02]  /*6fd0*/  @!UPT UIADD3 URZ, UPT, UPT, URZ, URZ, URZ ;  /* 0x000000fffffff290 */ /* 0x000fe4000fffe0ff */
[----:B------:R-:W-:Y:S05]  /*6fe0*/  @!P0 BRA `(.L_x_113) ;  /* 0x0000000000408947 */ /* 0x000fea0003800000 */
[----:B------:R-:W2:Y:S01]  /*6ff0*/  LDCU.64 UR8, c[0x4][0x78] ;  /* 0x01000f00ff0877ac */ /* 0x000ea20008000a00 */
[----:B------:R-:W-:Y:S01]  /*7000*/  MOV R3, 0x0 ;  /* 0x0000000000037802 */ /* 0x000fe20000000f00 */
[----:B------:R-:W-:Y:S02]  /*7010*/  HFMA2 R12, -RZ, RZ, 0, 5.9604644775390625e-08 ;  /* 0x00000001ff0c7431 */ /* 0x000fe400000001ff */
[----:B------:R-:W-:Y:S02]  /*7020*/  IMAD.MOV.U32 R8, RZ, RZ, 0x192 ;  /* 0x00000192ff087424 */ /* 0x000fe400078e00ff */
[----:B------:R-:W-:Y:S01]  /*7030*/  IMAD.MOV.U32 R13, RZ, RZ, RZ ;  /* 0x000000ffff0d7224 */ /* 0x000fe200078e00ff */
[----:B------:R-:W3:Y:S01]  /*7040*/  LDCU.64 UR6, c[0x4][0x80] ;  /* 0x01001000ff0677ac */ /* 0x000ee20008000a00 */
[----:B------:R-:W1:Y:S01]  /*7050*/  LDC.64 R2, c[0x4][R3] ;  /* 0x0100000003027b82 */ /* 0x000e620000000a00 */
[----:B------:R-:W5:Y:S01]  /*7060*/  LDCU.64 UR4, c[0x4][0x18] ;  /* 0x01000300ff0477ac */ /* 0x000f620008000a00 */
[----:B--2---:R-:W-:Y:S01]  /*7070*/  MOV R5, UR9 ;  /* 0x0000000900057c02 */ /* 0x004fe20008000f00 */
[----:B------:R-:W-:Y:S01]  /*7080*/  IMAD.U32 R4, RZ, RZ, UR8 ;  /* 0x00000008ff047e24 */ /* 0x000fe2000f8e00ff */
[----:B---3--:R-:W-:Y:S01]  /*7090*/  MOV R7, UR7 ;  /* 0x0000000700077c02 */ /* 0x008fe20008000f00 */
[----:B------:R-:W-:Y:S01]  /*70a0*/  IMAD.U32 R6, RZ, RZ, UR6 ;  /* 0x00000006ff067e24 */ /* 0x000fe2000f8e00ff */
[----:B-----5:R-:W-:Y:S01]  /*70b0*/  MOV R11, UR5 ;  /* 0x00000005000b7c02 */ /* 0x020fe20008000f00 */
[----:B------:R-:W-:Y:S02]  /*70c0*/  IMAD.U32 R10, RZ, RZ, UR4 ;  /* 0x00000004ff0a7e24 */ /* 0x000fe4000f8e00ff */
[----:B------:R-:W-:Y:S07]  /*70d0*/  LEPC R20, `(.L_x_113) ;  /* 0x000000001014794e */ /* 0x000fee0000000000 */
[----:B-1--4-:R-:W-:Y:S05]  /*70e0*/  CALL.ABS.NOINC R2 ;  /* 0x0000000002007343 */ /* 0x012fea0003c00000 */
.L_x_113:
        /* <DEDUP_REMOVED lines=14> */
[----:B------:R-:W-:Y:S01]  /*71d0*/  F2FP.F16.E5M2.UNPACK_B R54, R75 ;  /* 0x0000004bff36723e */ /* 0x000fe200020004ff */
[----:B------:R-:W-:Y:S01]  /*71e0*/  LDTM.16dp32bit_t0_t15.x32 R4, tmem[UR4+0x40] ;  /* 0x00004004000479ee */ /* 0x000fe20008a80000 */
[----:B------:R-:W2:Y:S01]  /*71f0*/  LDTM.16dp32bit_t16_t31.x32 R4, tmem[UR4+0x60] ;  /* 0x00006004000479ee */ /* 0x000ea20008aa0000 */
[----:B------:R-:W-:Y:S01]  /*7200*/  HADD2.F32 R46, -RZ, R46.H1_H1 ;  /* 0x3000002eff2e7230 */ /* 0x000fe20000004100 */
[----:B----4-:R-:W-:Y:S01]  /*7210*/  F2FP.F16.E5M2.UNPACK_B R58, R76 ;  /* 0x0000004cff3a723e */ /* 0x010fe200020004ff */
[--C-:B------:R-:W-:Y:S01]  /*7220*/  HADD2.F32 R49, -RZ, R50.reuse.H0_H0 ;  /* 0x20000032ff317230 */ /* 0x100fe20000004100 */
[----:B------:R-:W-:Y:S01]  /*7230*/  F2FP.F16.E5M2.UNPACK_B R62, R77 ;  /* 0x0000004dff3e723e */ /* 0x000fe200020004ff */
[----:B------:R-:W-:Y:S01]  /*7240*/  HADD2.F32 R50, -RZ, R50.H1_H1 ;  /* 0x30000032ff327230 */ /* 0x000fe20000004100 */
[----:B------:R-:W-:Y:S01]  /*7250*/  F2FP.F16.E5M2.UNPACK_B R66, R78 ;  /* 0x0000004eff42723e */ /* 0x000fe200020004ff */
[--C-:B------:R-:W-:Y:S01]  /*7260*/  HADD2.F32 R53, -RZ, R54.reuse.H0_H0 ;  /* 0x20000036ff357230 */ /* 0x100fe20000004100 */
[----:B------:R-:W-:Y:S01]  /*7270*/  F2FP.F16.E5M2.UNPACK_B R70, R79 ;  /* 0x0000004fff46723e */ /* 0x000fe200020004ff */
[----:B------:R-:W-:Y:S01]  /*7280*/  HADD2.F32 R54, -RZ, R54.H1_H1 ;  /* 0x30000036ff367230 */ /* 0x000fe20000004100 */
[----:B------:R-:W-:Y:S01]  /*7290*/  F2FP.F16.E5M2.UNPACK_B R56, R75.H1 ;  /* 0x0000004bff38723e */ /* 0x000fe200030004ff */
[--C-:B------:R-:W-:Y:S01]  /*72a0*/  HADD2.F32 R57, -RZ, R58.reuse.H0_H0 ;  /* 0x2000003aff397230 */ /* 0x100fe20000004100 */
[----:B------:R-:W-:Y:S01]  /*72b0*/  F2FP.F16.E5M2.UNPACK_B R60, R76.H1 ;  /* 0x0000004cff3c723e */ /* 0x000fe200030004ff */
[----:B------:R-:W-:Y:S01]  /*72c0*/  HADD2.F32 R58, -RZ, R58.H1_H1 ;  /* 0x3000003aff3a7230 */ /* 0x000fe20000004100 */
[----:B------:R-:W-:Y:S01]  /*72d0*/  F2FP.F16.E5M2.UNPACK_B R64, R77.H1 ;  /* 0x0000004dff40723e */ /* 0x000fe200030004ff */
[--C-:B------:R-:W-:Y:S01]  /*72e0*/  HADD2.F32 R61, -RZ, R62.reuse.H0_H0 ;  /* 0x2000003eff3d7230 */ /* 0x100fe20000004100 */
[----:B------:R-:W-:Y:S01]  /*72f0*/  F2FP.F16.E5M2.UNPACK_B R68, R78.H1 ;  /* 0x0000004eff44723e */ /* 0x000fe200030004ff */
[----:B------:R-:W-:Y:S01]  /*7300*/  HADD2.F32 R62, -RZ, R62.H1_H1 ;  /* 0x3000003eff3e7230 */ /* 0x000fe20000004100 */
[----:B------:R-:W-:Y:S01]  /*7310*/  ISETP.NE.AND P0, PT, R97, RZ, PT ;  /* 0x000000ff6100720c */ /* 0x000fe20003f05270 */
[--C-:B------:R-:W-:Y:S01]  /*7320*/  HADD2.F32 R65, -RZ, R66.reuse.H0_H0 ;  /* 0x20000042ff417230 */ /* 0x100fe20000004100 */
[----:B------:R-:W-:Y:S01]  /*7330*/  ISETP.NE.AND P6, PT, R102, RZ, PT ;  /* 0x000000ff6600720c */ /* 0x000fe20003fc5270 */
[----:B------:R-:W-:Y:S02]  /*7340*/  HADD2.F32 R66, -RZ, R66.H1_H1 ;  /* 0x30000042ff427230 */ /* 0x000fe40000004100 */
[--C-:B------:R-:W-:Y:S02]  /*7350*/  HADD2.F32 R69, -RZ, R70.reuse.H0_H0 ;  /* 0x20000046ff457230 */ /* 0x100fe40000004100 */
[C---:B--2---:R-:W-:Y:S01]  /*7360*/  FMUL R0, R38.reuse, R4 ;  /* 0x0000000426007220 */ /* 0x044fe20000400000 */
[C---:B------:R-:W-:Y:S01]  /*7370*/  FMUL R2, R38.reuse, R5 ;  /* 0x0000000526027220 */ /* 0x040fe20000400000 */
[C---:B------:R-:W-:Y:S01]  /*7380*/  FMUL R4, R38.reuse, R8 ;  /* 0x0000000826047220 */ /* 0x040fe20000400000 */
[C---:B------:R-:W-:Y:S01]  /*7390*/  FMUL R5, R38.reuse, R9 ;  /* 0x0000000926057220 */ /* 0x040fe20000400000 */
[C---:B------:R-:W-:Y:S01]  /*73a0*/  FFMA R0, R41.reuse, R40, R0 ;  /* 0x0000002829007223 */ /* 0x040fe20000000000 */
[C---:B------:R-:W-:Y:S01]  /*73b0*/  FFMA R2, R41.reuse, R43, R2 ;  /* 0x0000002b29027223 */ /* 0x040fe20000000002 */
        /* <DEDUP_REMOVED lines=10> */
[----:B------:R-:W-:Y:S02]  /*7460*/  HADD2.F32 R70, -RZ, R70.H1_H1 ;  /* 0x30000046ff467230 */ /* 0x000fe40000004100 */
[C---:B------:R-:W-:Y:S01]  /*7470*/  FMUL R28, R38.reuse, R32 ;  /* 0x00000020261c7220 */ /* 0x040fe20000400000 */
[C---:B------:R-:W-:Y:S01]  /*7480*/  FMUL R29, R38.reuse, R33 ;  /* 0x00000021261d7220 */ /* 0x040fe20000400000 */
[C---:B------:R-:W-:Y:S01]  /*7490*/  FMUL R3, R38.reuse, R6 ;  /* 0x0000000626037220 */ /* 0x040fe20000400000 */
[C---:B------:R-:W-:Y:S01]  /*74a0*/  FMUL R7, R38.reuse, R7 ;  /* 0x0000000726077220 */ /* 0x040fe20000400000 */
[--C-:B------:R-:W-:Y:S02]  /*74b0*/  HADD2.F32 R47, -RZ, R48.reuse.H0_H0 ;  /* 0x20000030ff2f7230 */ /* 0x100fe40000004100 */
[C---:B------:R-:W-:Y:S01]  /*74c0*/  FMUL R6, R38.reuse, R10 ;  /* 0x0000000a26067220 */ /* 0x040fe20000400000 */
[C---:B------:R-:W-:Y:S01]  /*74d0*/  FFMA R3, R41.reuse, R42, R3 ;  /* 0x0000002a29037223 */ /* 0x040fe20000000003 */
[----:B------:R-:W-:Y:S02]  /*74e0*/  HADD2.F32 R48, -RZ, R48.H1_H1 ;  /* 0x30000030ff307230 */ /* 0x000fe40000004100 */
[C---:B------:R-:W-:Y:S01]  /*74f0*/  FFMA R7, R41.reuse, R44, R7 ;  /* 0x0000002c29077223 */ /* 0x040fe20000000007 */
[C---:B------:R-:W-:Y:S01]  /*7500*/  FFMA R4, R41.reuse, R45, R4 ;  /* 0x0000002d29047223 */ /* 0x040fe20000000004 */
[C---:B------:R-:W-:Y:S01]  /*7510*/  FFMA R5, R41.reuse, R46, R5 ;  /* 0x0000002e29057223 */ /* 0x040fe20000000005 */
[----:B------:R-:W-:Y:S01]  /*7520*/  FFMA R6, R41, R47, R6 ;  /* 0x0000002f29067223 */ /* 0x000fe20000000006 */
[----:B------:R-:W-:Y:S01]  /*7530*/  FMUL R11, R38, R11 ;  /* 0x0000000b260b7220 */ /* 0x000fe20000400000 */
[----:B------:R-:W-:Y:S01]  /*7540*/  F2FP.F16.E5M2.UNPACK_B R40, R79.H1 ;  /* 0x0000004fff28723e */ /* 0x000fe200030004ff */
[--C-:B------:R-:W-:Y:S01]  /*7550*/  HADD2.F32 R51, -RZ, R52.reuse.H0_H0 ;  /* 0x20000034ff337230 */ /* 0x100fe20000004100 */
[----:B-1----:R-:W-:Y:S01]  /*7560*/  F2FP.SATFINITE.E5M2.F32.PACK_AB_MERGE_C R105, R7, R3, RZ ;  /* 0x000000030769723e */ /* 0x002fe200048060ff */
[C---:B------:R-:W-:Y:S01]  /*7570*/  FFMA R11, R41.reuse, R48, R11 ;  /* 0x00000030290b7223 */ /* 0x040fe2000000000b */
[C---:B------:R-:W-:Y:S01]  /*7580*/  FFMA R8, R41.reuse, R49, R8 ;  /* 0x0000003129087223 */ /* 0x040fe20000000008 */
[----:B------:R-:W-:Y:S01]  /*7590*/  FFMA R9, R41, R50, R9 ;  /* 0x0000003229097223 */ /* 0x000fe20000000009 */
[----:B------:R-:W-:Y:S01]  /*75a0*/  F2FP.SATFINITE.E5M2.F32.PACK_AB_MERGE_C R104, R2, R0, R105 ;  /* 0x000000000268723e */ /* 0x000fe20004806069 */
[----:B------:R-:W-:Y:S01]  /*75b0*/  HADD2.F32 R52, -RZ, R52.H1_H1 ;  /* 0x30000034ff347230 */ /* 0x000fe20000004100 */
[----:B------:R-:W-:Y:S01]  /*75c0*/  F2FP.SATFINITE.E5M2.F32.PACK_AB_MERGE_C R106, R11, R6, RZ ;  /* 0x000000060b6a723e */ /* 0x000fe200048060ff */
[C---:B------:R-:W-:Y:S01]  /*75d0*/  FMUL R10, R38.reuse, R14 ;  /* 0x0000000e260a7220 */ /* 0x040fe20000400000 */
[C---:B------:R-:W-:Y:S01]  /*75e0*/  FMUL R15, R38.reuse, R15 ;  /* 0x0000000f260f7220 */ /* 0x040fe20000400000 */
[--C-:B------:R-:W-:Y:S01]  /*75f0*/  HADD2.F32 R55, -RZ, R56.reuse.H0_H0 ;  /* 0x20000038ff377230 */ /* 0x100fe20000004100 */
[----:B------:R-:W-:Y:S01]  /*7600*/  F2FP.SATFINITE.E5M2.F32.PACK_AB_MERGE_C R105, R5, R4, R106 ;  /* 0x000000040569723e */ /* 0x000fe2000480606a */
[C---:B------:R-:W-:Y:S01]  /*7610*/  FFMA R10, R41.reuse, R51, R10 ;  /* 0x00000033290a7223 */ /* 0x040fe2000000000a */
[C---:B------:R-:W-:Y:S01]  /*7620*/  FFMA R15, R41.reuse, R52, R15 ;  /* 0x00000034290f7223 */ /* 0x040fe2000000000f */
[C---:B------:R-:W-:Y:S01]  /*7630*/  FFMA R12, R41.reuse, R53, R12 ;  /* 0x00000035290c7223 */ /* 0x040fe2000000000c */
[C---:B------:R-:W-:Y:S01]  /*7640*/  FFMA R13, R41.reuse, R54, R13 ;  /* 0x00000036290d7223 */ /* 0x040fe2000000000d */
[----:B------:R-:W-:Y:S02]  /*7650*/  HADD2.F32 R56, -RZ, R56.H1_H1 ;  /* 0x30000038ff387230 */ /* 0x000fe40000004100 */
[C---:B------:R-:W-:Y:S01]  /*7660*/  FMUL R14, R38.reuse, R18 ;  /* 0x00000012260e7220 */ /* 0x040fe20000400000 */
[C---:B------:R-:W-:Y:S01]  /*7670*/  FMUL R19, R38.reuse, R19 ;  /* 0x0000001326137220 */ /* 0x040fe20000400000 */
[--C-:B------:R-:W-:Y:S02]  /*7680*/  HADD2.F32 R59, -RZ, R60.reuse.H0_H0 ;  /* 0x2000003cff3b7230 */ /* 0x100fe40000004100 */
[C---:B------:R-:W-:Y:S01]  /*7690*/  FMUL R18, R38.reuse, R22 ;  /* 0x0000001626127220 */ /* 0x040fe20000400000 */
[C---:B------:R-:W-:Y:S01]  /*76a0*/  FFMA R14, R41.reuse, R55, R14 ;  /* 0x00000037290e7223 */ /* 0x040fe2000000000e */
[----:B------:R-:W-:Y:S02]  /*76b0*/  HADD2.F32 R60, -RZ, R60.H1_H1 ;  /* 0x3000003cff3c7230 */ /* 0x000fe40000004100 */
        /* <DEDUP_REMOVED lines=8> */
[C---:B------:R-:W-:Y:S01]  /*7740*/  FFMA R23, R41.reuse, R60, R23 ;  /* 0x0000003c29177223 */ /* 0x040fe20000000017 */
[C---:B------:R-:W-:Y:S01]  /*7750*/  FMUL R27, R38.reuse, R27 ;  /* 0x0000001b261b7220 */ /* 0x040fe20000400000 */
[C---:B------:R-:W-:Y:S01]  /*7760*/  FFMA R20, R41.reuse, R61, R20 ;  /* 0x0000003d29147223 */ /* 0x040fe20000000014 */
[C---:B------:R-:W-:Y:S01]  /*7770*/  FFMA R21, R41.reuse, R62, R21 ;  /* 0x0000003e29157223 */ /* 0x040fe20000000015 */
[--C-:B------:R-:W-:Y:S02]  /*7780*/  HADD2.F32 R67, -RZ, R68.reuse.H0_H0 ;  /* 0x20000044ff437230 */ /* 0x100fe40000004100 */
[----:B------:R-:W-:Y:S01]  /*7790*/  FFMA R22, R41, R63, R22 ;  /* 0x0000003f29167223 */ /* 0x000fe20000000016 */
[----:B------:R-:W-:Y:S02]  /*77a0*/  HADD2.F32 R68, -RZ, R68.H1_H1 ;  /* 0x30000044ff447230 */ /* 0x000fe40000004100 */
[C---:B------:R-:W-:Y:S01]  /*77b0*/  FMUL R26, R38.reuse, R30 ;  /* 0x0000001e261a7220 */ /* 0x040fe20000400000 */
[----:B------:R-:W-:Y:S01]  /*77c0*/  F2FP.SATFINITE.E5M2.F32.PACK_AB_MERGE_C R107, R15, R10, RZ ;  /* 0x0000000a0f6b723e */ /* 0x000fe200048060ff */
        /* <DEDUP_REMOVED lines=8> */
[----:B------:R-:W-:Y:S01]  /*7850*/  F2FP.SATFINITE.E5M2.F32.PACK_AB_MERGE_C R106, R9, R8, R107 ;  /* 0x00000008096a723e */ /* 0x000fe2000480606b */
[----:B------:R-:W-:Y:S01]  /*7860*/  FFMA R31, R41, R68, R31 ;  /* 0x00000044291f7223 */ /* 0x000fe2000000001f */
[----:B------:R-:W-:Y:S01]  /*7870*/  FMUL R35, R38, R35 ;  /* 0x0000002326237220 */ /* 0x000fe20000400000 */
[----:B------:R-:W-:Y:S01]  /*7880*/  F2FP.SATFINITE.E5M2.F32.PACK_AB_MERGE_C R107, R19, R14, RZ ;  /* 0x0000000e136b723e */ /* 0x000fe200048060ff */
[C---:B------:R-:W-:Y:S01]  /*7890*/  FFMA R28, R41.reuse, R69, R28 ;  /* 0x00000045291c7223 */ /* 0x040fe2000000001c */
[C---:B------:R-:W-:Y:S01]  /*78a0*/  FFMA R29, R41.reuse, R70, R29 ;  /* 0x00000046291d7223 */ /* 0x040fe2000000001d */
[C---:B------:R-:W-:Y:S01]  /*78b0*/  FFMA R30, R41.reuse, R43, R30 ;  /* 0x0000002b291e7223 */ /* 0x040fe2000000001e */
[----:B------:R-:W-:Y:S01]  /*78c0*/  FFMA R35, R41, R40, R35 ;  /* 0x0000002829237223 */ /* 0x000fe20000000023 */
        /* <DEDUP_REMOVED lines=21> */
[----:B------:R-:W-:Y:S02]  /*7a20*/  UIADD3 UR4, UP0, UPT, UR62, 0x680, URZ ;  /* 0x000006803e047890 */ /* 0x000fe4000ff1e0ff */
[----:B------:R-:W-:Y:S02]  /*7a30*/  UIADD3 UR9, UPT, UPT, UR49, 0x40, URZ ;  /* 0x0000004031097890 */ /* 0x000fe4000fffe0ff */
[----:B------:R-:W-:Y:S02]  /*7a40*/  UIADD3 UR8, UPT, UPT, UR44, 0x5200, URZ ;  /* 0x000052002c087890 */ /* 0x000fe4000fffe0ff */
[----:B------:R-:W-:Y:S01]  /*7a50*/  UIADD3.X UR5, UPT, UPT, URZ, UR63, URZ, UP0, !UPT ;  /* 0x0000003fff057290 */ /* 0x000fe200087fe4ff */
[----:B------:R-:W-:Y:S01]  /*7a60*/  UMOV UR10, UR50 ;  /* 0x00000032000a7c82 */ /* 0x000fe20008000000 */
[----:B------:R-:W-:Y:S07]  /*7a70*/  UMOV UR11, UR36 ;  /* 0x00000024000b7c82 */ /* 0x000fee0008000000 */
[----:B------:R2:W-:Y:S01]  /*7a80*/  UTMASTG.3D [UR8], [UR4] ;  /* 0x00000008040073b5 */ /* 0x0005e20008010000 */
[----:B------:R0:W-:Y:S01]  /*7a90*/  UTMACMDFLUSH ;  /* 0x00000000000079b7 */ /* 0x0001e20000000000 */
[----:B--2---:R-:W-:Y:S04]  /*7aa0*/  DEPBAR.LE SB0, 0x1 ;  /* 0x000080400000791a */ /* 0x004fe80000000000 */
.L_x_115:
[----:B------:R-:W-:Y:S05]  /*7ab0*/  BSYNC.RECONVERGENT B0 ;  /* 0x0000000000007941 */ /* 0x000fea0003800200 */
.L_x_114:
        /* <DEDUP_REMOVED lines=16> */
.L_x_119:
[----:B------:R-:W-:Y:S05]  /*7bc0*/  BSYNC B0 ;  /* 0x0000000000007941 */ /* 0x000fea0003800000 */
.L_x_118:
        /* <DEDUP_REMOVED lines=17> */
.L_x_117:
[----:B------:R-:W-:Y:S05]  /*7ce0*/  BSYNC B1 ;  /* 0x0000000000017941 */ /* 0x000fea0003800000 */
.L_x_116:
        /* <DEDUP_REMOVED lines=21> */
.L_x_121:
        /* <DEDUP_REMOVED lines=18> */
[----:B------:R-:W-:Y:S01]  /*7f60*/  ISETP.NE.AND P6, PT, R102, RZ, PT ;  /* 0x000000ff6600720c */ /* 0x000fe20003fc5270 */
[--C-:B------:R-:W-:Y:S01]  /*7f70*/  HADD2.F32 R49, -RZ, R50.reuse.H0_H0 ;  /* 0x20000032ff317230 */ /* 0x100fe20000004100 */
[----:B----4-:R-:W-:Y:S01]  /*7f80*/  F2FP.F16.E5M2.UNPACK_B R58, R76 ;  /* 0x0000004cff3a723e */ /* 0x010fe200020004ff */
[----:B------:R-:W-:Y:S01]  /*7f90*/  HADD2.F32 R50, -RZ, R50.H1_H1 ;  /* 0x30000032ff327230 */ /* 0x000fe20000004100 */
[----:B------:R-:W-:Y:S01]  /*7fa0*/  F2FP.F16.E5M2.UNPACK_B R62, R77 ;  /* 0x0000004dff3e723e */ /* 0x000fe200020004ff */
[--C-:B------:R-:W-:Y:S01]  /*7fb0*/  HADD2.F32 R53, -RZ, R54.reuse.H0_H0 ;  /* 0x20000036ff357230 */ /* 0x100fe20000004100 */
[----:B------:R-:W-:Y:S01]  /*7fc0*/  F2FP.F16.E5M2.UNPACK_B R66, R78 ;  /* 0x0000004eff42723e */ /* 0x000fe200020004ff */
[----:B------:R-:W-:Y:S01]  /*7fd0*/  HADD2.F32 R54, -RZ, R54.H1_H1 ;  /* 0x30000036ff367230 */ /* 0x000fe20000004100 */
[----:B------:R-:W-:Y:S01]  /*7fe0*/  F2FP.F16.E5M2.UNPACK_B R70, R79 ;  /* 0x0000004fff46723e */ /* 0x000fe200020004ff */
[--C-:B------:R-:W-:Y:S01]  /*7ff0*/  HADD2.F32 R57, -RZ, R58.reuse.H0_H0 ;  /* 0x2000003aff397230 */ /* 0x100fe20000004100 */
[----:B------:R-:W-:Y:S01]  /*8000*/  F2FP.F16.E5M2.UNPACK_B R56, R75.H1 ;  /* 0x0000004bff38723e */ /* 0x000fe200030004ff */
[----:B------:R-:W-:Y:S01]  /*8010*/  HADD2.F32 R58, -RZ, R58.H1_H1 ;  /* 0x3000003aff3a7230 */ /* 0x000fe20000004100 */
[----:B------:R-:W-:Y:S01]  /*8020*/  F2FP.F16.E5M2.UNPACK_B R60, R76.H1 ;  /* 0x0000004cff3c723e */ /* 0x000fe200030004ff */
[--C-:B------:R-:W-:Y:S01]  /*8030*/  HADD2.F32 R61, -RZ, R62.reuse.H0_H0 ;  /* 0x2000003eff3d7230 */ /* 0x100fe20000004100 */
[----:B------:R-:W-:Y:S01]  /*8040*/  F2FP.F16.E5M2.UNPACK_B R64, R77.H1 ;  /* 0x0000004dff40723e */ /* 0x000fe200030004ff */
[----:B------:R-:W-:Y:S01]  /*8050*/  HADD2.F32 R62, -RZ, R62.H1_H1 ;  /* 0x3000003eff3e7230 */ /* 0x000fe20000004100 */
[----:B------:R-:W-:Y:S01]  /*8060*/  F2FP.F16.E5M2.UNPACK_B R68, R78.H1 ;  /* 0x0000004eff44723e */ /* 0x000fe200030004ff */
        /* <DEDUP_REMOVED lines=112> */
[----:B------:R-:W-:Y:S02]  /*8770*/  UIADD3 UR4, UPT, UPT, UR44, 0x4200, URZ ;  /* 0x000042002c047890 */ /* 0x000fe4000fffe0ff */
[----:B------:R-:W-:Y:S01]  /*8780*/  UIADD3 UR9, UPT, UPT, UR49, 0x80, URZ ;  /* 0x0000008031097890 */ /* 0x000fe2000fffe0ff */
[----:B------:R-:W-:Y:S01]  /*8790*/  UMOV UR10, UR50 ;  /* 0x00000032000a7c82 */ /* 0x000fe20008000000 */
[----:B------:R-:W-:Y:S02]  /*87a0*/  UMOV UR11, UR36 ;  /* 0x00000024000b7c82 */ /* 0x000fe40008000000 */
        /* <DEDUP_REMOVED lines=8> */
.L_x_123:
[----:B------:R-:W-:Y:S05]  /*8830*/  BSYNC.RECONVERGENT B0 ;  /* 0x0000000000007941 */ /* 0x000fea0003800200 */
.L_x_122:
        /* <DEDUP_REMOVED lines=16> */
.L_x_127:
[----:B------:R-:W-:Y:S05]  /*8940*/  BSYNC B0 ;  /* 0x0000000000007941 */ /* 0x000fea0003800000 */
.L_x_126:
        /* <DEDUP_REMOVED lines=17> */
.L_x_125:
[----:B------:R-:W-:Y:S05]  /*8a60*/  BSYNC B1 ;  /* 0x0000000000017941 */ /* 0x000fea0003800000 */
.L_x_124:
        /* <DEDUP_REMOVED lines=21> */
.L_x_129:
[----:B------:R-:W-:Y:S01]  /*8bc0*/  ISETP.NE.AND P0, PT, R97, RZ, PT ;  /* 0x000000ff6100720c */ /* 0x000fe20003f05270 */
[----:B------:R-:W-:Y:S05]  /*8bd0*/  WARPSYNC.ALL ;  /* 0x0000000000007948 */ /* 0x000fea0003800000 */
[----:B------:R-:W-:Y:S01]  /*8be0*/  R2UR UR4, R39 ;  /* 0x00000000270472ca */ /* 0x000fe200000e0000 */
[----:B------:R-:W2:Y:S01]  /*8bf0*/  S2UR UR6, SR_CgaCtaId ;  /* 0x00000000000679c3 */ /* 0x000ea20000008800 */
[-C--:B------:R-:W-:Y:S01]  /*8c00*/  F2FP.F16.E5M2.UNPACK_B R42, R72.reuse ;  /* 0x00000048ff2a723e */ /* 0x080fe200020004ff */
[----:B------:R-:W-:Y:S01]  /*8c10*/  BSSY.RECONVERGENT B0, `(.L_x_130) ;  /* 0x000009b000007945 */ /* 0x000fe20003800200 */
[----:B------:R-:W-:Y:S02]  /*8c20*/  F2FP.F16.E5M2.UNPACK_B R72, R72.H1 ;  /* 0x00000048ff48723e */ /* 0x000fe400030004ff */
[-C--:B------:R-:W-:Y:S01]  /*8c30*/  F2FP.F16.E5M2.UNPACK_B R46, R73.reuse ;  /* 0x00000049ff2e723e */ /* 0x080fe200020004ff */
[--C-:B------:R-:W-:Y:S01]  /*8c40*/  HADD2.F32 R40, -RZ, R42.reuse.H0_H0 ;  /* 0x2000002aff287230 */ /* 0x100fe20000004100 */
[----:B------:R-:W-:Y:S01]  /*8c50*/  F2FP.F16.E5M2.UNPACK_B R73, R73.H1 ;  /* 0x00000049ff49723e */ /* 0x000fe200030004ff */
[----:B------:R-:W-:Y:S01]  /*8c60*/  HADD2.F32 R42, -RZ, R42.H1_H1 ;  /* 0x3000002aff2a7230 */ /* 0x000fe20000004100 */
[-C--:B------:R-:W-:Y:S01]  /*8c70*/  F2FP.F16.E5M2.UNPACK_B R50, R74.reuse ;  /* 0x0000004aff32723e */ /* 0x080fe200020004ff */
[----:B------:R-:W-:Y:S01]  /*8c80*/  HADD2.F32 R43, -RZ, R72.H0_H0 ;  /* 0x20000048ff2b7230 */ /* 0x000fe20000004100 */
[----:B------:R-:W-:Y:S01]  /*8c90*/  F2FP.F16.E5M2.UNPACK_B R74, R74.H1 ;  /* 0x0000004aff4a723e */ /* 0x000fe200030004ff */
[----:B------:R-:W-:Y:S01]  /*8ca0*/  LDTM.16dp32bit_t0_t15.x32 R4, tmem[UR4+0xc0] ;  /* 0x0000c004000479ee */ /* 0x000fe20008a80000 */
[----:B------:R-:W3:Y:S01]  /*8cb0*/  LDTM.16dp32bit_t16_t31.x32 R4, tmem[UR4+0xe0] ;  /* 0x0000e004000479ee */ /* 0x000ee20008aa0000 */
[----:B------:R-:W-:Y:S01]  /*8cc0*/  NOP ;  /* 0x0000000000007918 */ /* 0x000fe20000000000 */
[--C-:B------:R-:W-:Y:S01]  /*8cd0*/  HADD2.F32 R45, -RZ, R46.reuse.H0_H0 ;  /* 0x2000002eff2d7230 */ /* 0x100fe20000004100 */
[----:B------:R-:W-:Y:S01]  /*8ce0*/  R2UR UR5, R71 ;  /* 0x00000000470572ca */ /* 0x000fe200000e0000 */
[----:B------:R-:W-:Y:S01]  /*8cf0*/  HADD2.F32 R46, -RZ, R46.H1_H1 ;  /* 0x3000002eff2e7230 */ /* 0x000fe20000004100 */
[----:B------:R-:W-:Y:S01]  /*8d00*/  F2FP.F16.E5M2.UNPACK_B R54, R75 ;  /* 0x0000004bff36723e */ /* 0x000fe200020004ff */
        /* <DEDUP_REMOVED lines=10> */
[----:B------:R-:W-:Y:S01]  /*8db0*/  UIADD3 UR4, UPT, UPT, UR5, 0xe0, URZ ;  /* 0x000000e005047890 */ /* 0x000fe2000fffe0ff */
[----:B------:R-:W-:Y:S01]  /*8dc0*/  HADD2.F32 R59, -RZ, R58.H1_H1 ;  /* 0x3000003aff3b7230 */ /* 0x000fe20000004100 */
[----:B------:R-:W-:Y:S01]  /*8dd0*/  F2FP.F16.E5M2.UNPACK_B R76, R76.H1 ;  /* 0x0000004cff4c723e */ /* 0x000fe200030004ff */
[--C-:B------:R-:W-:Y:S01]  /*8de0*/  HADD2.F32 R60, -RZ, R62.reuse.H0_H0 ;  /* 0x2000003eff3c7230 */ /* 0x100fe20000004100 */
[----:B------:R-:W-:Y:S01]  /*8df0*/  F2FP.F16.E5M2.UNPACK_B R77, R77.H1 ;  /* 0x0000004dff4d723e */ /* 0x000fe200030004ff */
[----:B------:R-:W-:Y:S01]  /*8e00*/  HADD2.F32 R63, -RZ, R62.H1_H1 ;  /* 0x3000003eff3f7230 */ /* 0x000fe20000004100 */
[----:B------:R-:W-:Y:S01]  /*8e10*/  F2FP.F16.E5M2.UNPACK_B R78, R78.H1 ;  /* 0x0000004eff4e723e */ /* 0x000fe200030004ff */
[--C-:B------:R-:W-:Y:S01]  /*8e20*/  HADD2.F32 R64, -RZ, R66.reuse.H0_H0 ;  /* 0x20000042ff407230 */ /* 0x100fe20000004100 */
[----:B--2---:R-:W-:Y:S01]  /*8e30*/  UPRMT UR4, UR6, 0x654, UR4 ;  /* 0x0000065406047896 */ /* 0x004fe20008000004 */
        /* <DEDUP_REMOVED lines=8> */
[----:B------:R-:W-:Y:S01]  /*8ec0*/  SYNCS.ARRIVE.TRANS64.RED.A1T0 RZ, [UR4], RZ ;  /* 0x000000ffffff79a7 */ /* 0x000fe20008100404 */
[C---:B------:R-:W-:Y:S01]  /*8ed0*/  FMUL R16, R38.reuse, R16 ;  /* 0x0000001026107220 */ /* 0x040fe20000400000 */
[C---:B------:R-:W-:Y:S01]  /*8ee0*/  FMUL R17, R38.reuse, R17 ;  /* 0x0000001126117220 */ /* 0x040fe20000400000 */
[C---:B------:R-:W-:Y:S01]  /*8ef0*/  FMUL R0, R38.reuse, R20 ;  /* 0x0000001426007220 */ /* 0x040fe20000400000 */
[C---:B------:R-:W-:Y:S01]  /*8f00*/  FMUL R2, R38.reuse, R21 ;  /* 0x0000001526027220 */ /* 0x040fe20000400000 */
[C---:B------:R-:W-:Y:S01]  /*8f10*/  FMUL R20, R38.reuse, R25 ;  /* 0x0000001926147220 */ /* 0x040fe20000400000 */
[----:B------:R-:W-:Y:S02]  /*8f20*/  HADD2.F32 R67, -RZ, R66.H1_H1 ;  /* 0x30000042ff437230 */ /* 0x000fe40000004100 */
[C---:B------:R-:W-:Y:S01]  /*8f30*/  FMUL R6, R38.reuse, R6 ;  /* 0x0000000626067220 */ /* 0x040fe20000400000 */
[----:B------:R-:W-:Y:S02]  /*8f40*/  HADD2.F32 R44, -RZ, R72.H1_H1 ;  /* 0x30000048ff2c7230 */ /* 0x000fe40000004100 */
[C---:B------:R-:W-:Y:S01]  /*8f50*/  FMUL R7, R38.reuse, R7 ;  /* 0x0000000726077220 */ /* 0x040fe20000400000 */
[--C-:B------:R-:W-:Y:S02]  /*8f60*/  HADD2.F32 R47, -RZ, R73.reuse.H0_H0 ;  /* 0x20000049ff2f7230 */ /* 0x100fe40000004100 */
[C---:B------:R-:W-:Y:S01]  /*8f70*/  FFMA R6, R41.reuse, R43, R6 ;  /* 0x0000002b29067223 */ /* 0x040fe20000000006 */
[--C-:B------:R-:W-:Y:S02]  /*8f80*/  HADD2.F32 R40, -RZ, R68.reuse.H0_H0 ;  /* 0x20000044ff287230 */ /* 0x100fe40000004100 */
[C---:B------:R-:W-:Y:S01]  /*8f90*/  FFMA R7, R41.reuse, R44, R7 ;  /* 0x0000002c29077223 */ /* 0x040fe20000000007 */
[C---:B------:R-:W-:Y:S01]  /*8fa0*/  FFMA R8, R41.reuse, R45, R8 ;  /* 0x0000002d29087223 */ /* 0x040fe20000000008 */
[----:B------:R-:W-:Y:S01]  /*8fb0*/  FFMA R9, R41, R46, R9 ;  /* 0x0000002e29097223 */ /* 0x000fe20000000009 */
[----:B------:R-:W-:Y:S02]  /*8fc0*/  HADD2.F32 R43, -RZ, R68.H1_H1 ;  /* 0x30000044ff2b7230 */ /* 0x000fe40000004100 */
[C---:B------:R-:W-:Y:S01]  /*8fd0*/  FMUL R10, R38.reuse, R10 ;  /* 0x0000000a260a7220 */ /* 0x040fe20000400000 */
[----:B------:R-:W-:Y:S01]  /*8fe0*/  HADD2.F32 R48, -RZ, R73.H1_H1 ;  /* 0x30000049ff307230 */ /* 0x000fe20000004100 */
[----:B------:R-:W-:Y:S01]  /*8ff0*/  F2FP.SATFINITE.E5M2.F32.PACK_AB_MERGE_C R100, R7, R6, RZ ;  /* 0x000000060764723e */ /* 0x000fe200048060ff */
[C---:B------:R-:W-:Y:S01]  /*9000*/  FMUL R7, R38.reuse, R24 ;  /* 0x0000001826077220 */ /* 0x040fe20000400000 */
[----:B------:R-:W-:Y:S01]  /*9010*/  FFMA R10, R41, R47, R10 ;  /* 0x0000002f290a7223 */ /* 0x000fe2000000000a */
[C---:B------:R-:W-:Y:S01]  /*9020*/  FMUL R24, R38.reuse, R29 ;  /* 0x0000001d26187220 */ /* 0x040fe20000400000 */
[----:B------:R-:W-:Y:S01]  /*9030*/  F2FP.SATFINITE.E5M2.F32.PACK_AB_MERGE_C R100, R5, R4, R100 ;  /* 0x000000040564723e */ /* 0x000fe20004806064 */
[C---:B------:R-:W-:Y:S01]  /*9040*/  FMUL R11, R38.reuse, R11 ;  /* 0x0000000b260b7220 */ /* 0x040fe20000400000 */
[--C-:B------:R-:W-:Y:S02]  /*9050*/  HADD2.F32 R51, -RZ, R74.reuse.H0_H0 ;  /* 0x2000004aff337230 */ /* 0x100fe40000004100 */
[C---:B------:R-:W-:Y:S01]  /*9060*/  FMUL R14, R38.reuse, R14 ;  /* 0x0000000e260e7220 */ /* 0x040fe20000400000 */
[----:B------:R-:W-:Y:S02]  /*9070*/  HADD2.F32 R52, -RZ, R74.H1_H1 ;  /* 0x3000004aff347230 */ /* 0x000fe40000004100 */
[C---:B------:R-:W-:Y:S01]  /*9080*/  FFMA R11, R41.reuse, R48, R11 ;  /* 0x00000030290b7223 */ /* 0x040fe2000000000b */
[C---:B------:R-:W-:Y:S01]  /*9090*/  FFMA R12, R41.reuse, R49, R12 ;  /* 0x00000031290c7223 */ /* 0x040fe2000000000c */
[C---:B------:R-:W-:Y:S01]  /*90a0*/  FFMA R13, R41.reuse, R50, R13 ;  /* 0x00000032290d7223 */ /* 0x040fe2000000000d */
[----:B------:R-:W-:Y:S01]  /*90b0*/  FFMA R14, R41, R51, R14 ;  /* 0x00000033290e7223 */ /* 0x000fe2000000000e */
[C---:B------:R-:W-:Y:S01]  /*90c0*/  FMUL R15, R38.reuse, R15 ;  /* 0x0000000f260f7220 */ /* 0x040fe20000400000 */
[--C-:B------:R-:W-:Y:S01]  /*90d0*/  HADD2.F32 R55, -RZ, R75.reuse.H0_H0 ;  /* 0x2000004bff377230 */ /* 0x100fe20000004100 */
[----:B------:R-:W-:Y:S01]  /*90e0*/  F2FP.SATFINITE.E5M2.F32.PACK_AB_MERGE_C R101, R11, R10, RZ ;  /* 0x0000000a0b65723e */ /* 0x000fe200048060ff */
[----:B------:R-:W-:Y:S02]  /*90f0*/  HADD2.F32 R56, -RZ, R75.H1_H1 ;  /* 0x3000004bff387230 */ /* 0x000fe40000004100 */
[C---:B------:R-:W-:Y:S01]  /*9100*/  FFMA R15, R41.reuse, R52, R15 ;  /* 0x00000034290f7223 */ /* 0x040fe2000000000f */
[----:B------:R-:W-:Y:S01]  /*9110*/  FFMA R16, R41, R53, R16 ;  /* 0x0000003529107223 */ /* 0x000fe20000000010 */
[----:B------:R-:W-:Y:S01]  /*9120*/  F2FP.SATFINITE.E5M2.F32.PACK_AB_MERGE_C R101, R9, R8, R101 ;  /* 0x000000080965723e */ /* 0x000fe20004806065 */
[----:B------:R-:W-:Y:S01]  /*9130*/  FFMA R17, R41, R54, R17 ;  /* 0x0000003629117223 */ /* 0x000fe20000000011 */
[C---:B------:R-:W-:Y:S01]  /*9140*/  FMUL R18, R38.reuse, R18 ;  /* 0x0000001226127220 */ /* 0x040fe20000400000 */
[----:B------:R-:W-:Y:S01]  /*9150*/  F2FP.SATFINITE.E5M2.F32.PACK_AB_MERGE_C R102, R15, R14, RZ ;  /* 0x0000000e0f66723e */ /* 0x000fe200048060ff */
[C---:B------:R-:W-:Y:S01]  /*9160*/  FMUL R19, R38.reuse, R19 ;  /* 0x0000001326137220 */ /* 0x040fe20000400000 */
[--C-:B------:R-:W-:Y:S02]  /*9170*/  HADD2.F32 R58, -RZ, R76.reuse.H0_H0 ;  /* 0x2000004cff3a7230 */ /* 0x100fe40000004100 */
[----:B------:R-:W-:Y:S01]  /*9180*/  FFMA R18, R41, R55, R18 ;  /* 0x0000003729127223 */ /* 0x000fe20000000012 */
[----:B------:R-:W-:Y:S01]  /*9190*/  F2FP.SATFINITE.E5M2.F32.PACK_AB_MERGE_C R102, R13, R12, R102 ;  /* 0x0000000c0d66723e */ /* 0x000fe20004806066 */
[C---:B------:R-:W-:Y:S01]  /*91a0*/  FFMA R19, R41.reuse, R56, R19 ;  /* 0x0000003829137223 */ /* 0x040fe20000000013 */
[----:B------:R-:W-:Y:S02]  /*91b0*/  HADD2.F32 R61, -RZ, R76.H1_H1 ;  /* 0x3000004cff3d7230 */ /* 0x000fe40000004100 */
[C---:B------:R-:W-:Y:S01]  /*91c0*/  FMUL R3, R38.reuse, R22 ;  /* 0x0000001626037220 */ /* 0x040fe20000400000 */
        /* <DEDUP_REMOVED lines=10> */
[C---:B------:R-:W-:Y:S01]  /*9270*/  FMUL R23, R38.reuse, R28 ;  /* 0x0000001c26177220 */ /* 0x040fe20000400000 */
[----:B------:R-:W-:Y:S01]  /*9280*/  F2FP.F16.E5M2.UNPACK_B R79, R79.H1 ;  /* 0x0000004fff4f723e */ /* 0x000fe200030004ff */
        /* <DEDUP_REMOVED lines=9> */
[C---:B------:R-:W-:Y:S01]  /*9320*/  FFMA R24, R41.reuse, R67, R24 ;  /* 0x0000004329187223 */ /* 0x040fe20000000018 */
[C---:B------:R-:W-:Y:S01]  /*9330*/  FMUL R28, R38.reuse, R33 ;  /* 0x00000021261c7220 */ /* 0x040fe20000400000 */
[--C-:B------:R-:W-:Y:S02]  /*9340*/  HADD2.F32 R42, -RZ, R79.reuse.H0_H0 ;  /* 0x2000004fff2a7230 */ /* 0x100fe40000004100 */
[C---:B------:R-:W-:Y:S01]  /*9350*/  FFMA R25, R41.reuse, R66, R25 ;  /* 0x0000004229197223 */ /* 0x040fe20000000019 */
[----:B------:R-:W-:Y:S02]  /*9360*/  HADD2.F32 R71, -RZ, R79.H1_H1 ;  /* 0x3000004fff477230 */ /* 0x000fe40000004100 */
[C---:B------:R-:W-:Y:S01]  /*9370*/  FMUL R29, R38.reuse, R34 ;  /* 0x00000022261d7220 */ /* 0x040fe20000400000 */
        /* <DEDUP_REMOVED lines=9> */
[----:B-1----:R-:W-:Y:S01]  /*9410*/  F2FP.SATFINITE.E5M2.F32.PACK_AB_MERGE_C R105, R22, R21, RZ ;  /* 0x000000151669723e */ /* 0x002fe200048060ff */
[----:B------:R1:W-:Y:S01]  /*9420*/  STS.128 [R84+UR44+0x5200], R100 ;  /* 0x0052006454007988 */ /* 0x0003e20008000c2c */
[----:B------:R-:W-:Y:S02]  /*9430*/  F2FP.SATFINITE.E5M2.F32.PACK_AB_MERGE_C R64, R26, R25, RZ ;  /* 0x000000191a40723e */ /* 0x000fe400048060ff */
[----:B------:R-:W-:Y:S02]  /*9440*/  F2FP.SATFINITE.E5M2.F32.PACK_AB_MERGE_C R67, R30, R29, RZ ;  /* 0x0000001d1e43723e */ /* 0x000fe400048060ff */
[----:B------:R-:W-:Y:S02]  /*9450*/  F2FP.SATFINITE.E5M2.F32.PACK_AB_MERGE_C R104, R2, R0, R3 ;  /* 0x000000000268723e */ /* 0x000fe40004806003 */
[----:B------:R-:W-:Y:S02]  /*9460*/  F2FP.SATFINITE.E5M2.F32.PACK_AB_MERGE_C R105, R20, R7, R105 ;  /* 0x000000071469723e */ /* 0x000fe40004806069 */
[----:B------:R-:W-:Y:S02]  /*9470*/  F2FP.SATFINITE.E5M2.F32.PACK_AB_MERGE_C R106, R24, R23, R64 ;  /* 0x00000017186a723e */ /* 0x000fe40004806040 */
[----:B------:R-:W-:Y:S02]  /*9480*/  F2FP.SATFINITE.E5M2.F32.PACK_AB_MERGE_C R107, R28, R27, R67 ;  /* 0x0000001b1c6b723e */ /* 0x000fe40004806043 */
[----:B------:R-:W-:Y:S03]  /*9490*/  IADD3 R36, PT, PT, R36, 0x1, RZ ;  /* 0x0000000124247810 */ /* 0x000fe60007ffe0ff */
        /* <DEDUP_REMOVED lines=18> */
.L_x_131:
[----:B------:R-:W-:Y:S05]  /*95c0*/  BSYNC.RECONVERGENT B0 ;  /* 0x0000000000007941 */ /* 0x000fea0003800200 */
.L_x_130:
[----:B------:R-:W-:Y:S01]  /*95d0*/  R2UR UR4, R87 ;  /* 0x00000000570472ca */ /* 0x000fe200000e0000 */
[----:B------:R-:W-:Y:S01]  /*95e0*/  BAR.SYNC.DEFER_BLOCKING 0x1, 0x80 ;  /* 0x0042000000007b1d */ /* 0x000fe20000010000 */
[C---:B------:R-:W-:Y:S01]  /*95f0*/  ISETP.NE.AND P0, PT, R89.reuse, 0x2, PT ;  /* 0x000000025900780c */ /* 0x040fe20003f05270 */
[----:B------:R-:W-:Y:S01]  /*9600*/  UISETP.NE.AND UP0, UPT, UR45, URZ, UPT ;  /* 0x000000ff2d00728c */ /* 0x000fe2000bf05270 */
[----:B------:R-:W-:Y:S01]  /*9610*/  ISETP.NE.AND P1, PT, R36, 0x4, PT ;  /* 0x000000042400780c */ /* 0x000fe20003f25270 */
[----:B------:R-:W-:Y:S01]  /*9620*/  UIADD3 UR20, UPT, UPT, UR37, UR59, URZ ;  /* 0x0000003b25147290 */ /* 0x000fe2000fffe0ff */
[----:B------:R-:W-:Y:S02]  /*9630*/  SEL R5, RZ, 0x1, P0 ;  /* 0x00000001ff057807 */ /* 0x000fe40000000000 */
[----:B------:R-:W-:Y:S02]  /*9640*/  SEL R3, RZ, 0x1, P1 ;  /* 0x00000001ff037807 */ /* 0x000fe40000800000 */
[----:B------:R-:W-:Y:S02]  /*9650*/  LOP3.LUT R92, R92, R5, RZ, 0x3c, !PT ;  /* 0x000000055c5c7212 */ /* 0x000fe400078e3cff */
[----:B------:R-:W-:Y:S01]  /*9660*/  LOP3.LUT R94, R94, R3, RZ, 0x3c, !PT ;  /* 0x000000035e5e7212 */ /* 0x000fe200078e3cff */
[----:B------:R-:W-:Y:S01]  /*9670*/  UIADD3 UR16, UPT, UPT, UR38, UR4, URZ ;  /* 0x0000000426107290 */ /* 0x000fe2000fffe0ff */
[----:B------:R-:W-:Y:S02]  /*9680*/  SEL R89, R89, RZ, P0 ;  /* 0x000000ff59597207 */ /* 0x000fe40000000000 */
[----:B------:R-:W-:Y:S01]  /*9690*/  SEL R36, R36, RZ, P1 ;  /* 0x000000ff24247207 */ /* 0x000fe20000800000 */
[----:B------:R-:W-:Y:S01]  /*96a0*/  UMOV UR36, UR58 ;  /* 0x0000003a00247c82 */ /* 0x000fe20008000000 */
[----:B------:R-:W-:Y:S07]  /*96b0*/  BRA.U UP0, `(.L_x_132) ;  /* 0xffffffb900e07547 */ /* 0x000fee000b83ffff */
[----:B------:R-:W-:Y:S05]  /*96c0*/  EXIT ;  /* 0x000000000000794d */ /* 0x000fea0003800000 */
.L_x_24:
[----:B--2---:R2:W3:Y:S02]  /*96d0*/  SYNCS.PHASECHK.TRANS64.TRYWAIT P0, [R0+URZ+0x110], R3 ;  /* 0x00011003000075a7 */ /* 0x0044e400080011ff */
[----:B---3--:R-:W-:Y:S05]  /*96e0*/  @!P0 NANOSLEEP.SYNCS 0x989680 ;  /* 0x009896800000895d */ /* 0x008fea0003900000 */
[----:B------:R-:W3:Y:S02]  /*96f0*/  @!P0 SYNCS.PHASECHK.TRANS64 P0, [R0+URZ+0x110], R3 ;  /* 0x00011003000085a7 */ /* 0x000ee400080010ff */
[----:B---3--:R-:W-:Y:S05]  /*9700*/  @!P0 BRA `(.L_x_24) ;  /* 0xfffffffc00f08947 */ /* 0x008fea000383ffff */
[----:B------:R-:W-:Y:S05]  /*9710*/  BRA `(.L_x_133) ;  /* 0xffffff8000747947 */ /* 0x000fea000383ffff */
.L_x_27:
[----:B--2---:R-:W-:-:S07]  /*9720*/  MOV R0, UR33 ;  /* 0x0000002100007c02 */ /* 0x004fce0008000f00 */
.L_x_134:
[----:B--2---:R2:W3:Y:S02]  /*9730*/  SYNCS.PHASECHK.TRANS64.TRYWAIT P0, [R0+URZ+0x28], R3 ;  /* 0x00002803000075a7 */ /* 0x0044e400080011ff */
[----:B---3--:R-:W-:Y:S05]  /*9740*/  @!P0 NANOSLEEP.SYNCS 0x989680 ;  /* 0x009896800000895d */ /* 0x008fea0003900000 */
[----:B------:R-:W3:Y:S02]  /*9750*/  @!P0 SYNCS.PHASECHK.TRANS64 P0, [R0+URZ+0x28], R3 ;  /* 0x00002803000085a7 */ /* 0x000ee400080010ff */
[----:B---3--:R-:W-:Y:S05]  /*9760*/  @!P0 BRA `(.L_x_134) ;  /* 0xfffffffc00f08947 */ /* 0x008fea000383ffff */
[----:B------:R-:W-:Y:S05]  /*9770*/  BRA `(.L_x_26) ;  /* 0xffffff8000b47947 */ /* 0x000fea000383ffff */
.L_x_34:
[----:B-1----:R-:W-:-:S07]  /*9780*/  MOV R0, UR17 ;  /* 0x0000001100007c02 */ /* 0x002fce0008000f00 */
.L_x_135:
[----:B-1----:R1:W2:Y:S02]  /*9790*/  SYNCS.PHASECHK.TRANS64.TRYWAIT P0, [R0+URZ+0x28], R3 ;  /* 0x00002803000075a7 */ /* 0x0022a400080011ff */
[----:B--2---:R-:W-:Y:S05]  /*97a0*/  @!P0 NANOSLEEP.SYNCS 0x989680 ;  /* 0x009896800000895d */ /* 0x004fea0003900000 */
[----:B------:R-:W2:Y:S02]  /*97b0*/  @!P0 SYNCS.PHASECHK.TRANS64 P0, [R0+URZ+0x28], R3 ;  /* 0x00002803000085a7 */ /* 0x000ea400080010ff */
[----:B--2---:R-:W-:Y:S05]  /*97c0*/  @!P0 BRA `(.L_x_135) ;  /* 0xfffffffc00f08947 */ /* 0x004fea000383ffff */
[----:B------:R-:W-:Y:S05]  /*97d0*/  BRA `(.L_x_33) ;  /* 0xffffff8400707947 */ /* 0x000fea000383ffff */
.L_x_39:
[----:B-1----:R1:W2:Y:S02]  /*97e0*/  SYNCS.PHASECHK.TRANS64.TRYWAIT P0, [R3+URZ+0xa0], R0 ;  /* 0x0000a000030075a7 */ /* 0x0022a400080011ff */
[----:B--2---:R-:W-:Y:S05]  /*97f0*/  @!P0 NANOSLEEP.SYNCS 0x989680 ;  /* 0x009896800000895d */ /* 0x004fea0003900000 */
[----:B------:R-:W2:Y:S02]  /*9800*/  @!P0 SYNCS.PHASECHK.TRANS64 P0, [R3+URZ+0xa0], R0 ;  /* 0x0000a000030085a7 */ /* 0x000ea400080010ff */
[----:B--2---:R-:W-:Y:S05]  /*9810*/  @!P0 BRA `(.L_x_39) ;  /* 0xfffffffc00f08947 */ /* 0x004fea000383ffff */
[----:B------:R-:W-:Y:S05]  /*9820*/  BRA `(.L_x_136) ;  /* 0xffffff8800107947 */ /* 0x000fea000383ffff */
.L_x_43:
[----:B-1----:R-:W-:-:S07]  /*9830*/  MOV R0, UR4 ;  /* 0x0000000400007c02 */ /* 0x002fce0008000f00 */
.L_x_137:
[----:B-1----:R1:W2:Y:S02]  /*9840*/  SYNCS.PHASECHK.TRANS64.TRYWAIT P0, [R0+URZ], R3 ;  /* 0x00000003000075a7 */ /* 0x0022a400080011ff */
[----:B--2---:R-:W-:Y:S05]  /*9850*/  @!P0 NANOSLEEP.SYNCS 0x989680 ;  /* 0x009896800000895d */ /* 0x004fea0003900000 */
[----:B------:R-:W2:Y:S02]  /*9860*/  @!P0 SYNCS.PHASECHK.TRANS64 P0, [R0+URZ], R3 ;  /* 0x00000003000085a7 */ /* 0x000ea400080010ff */
[----:B--2---:R-:W-:Y:S05]  /*9870*/  @!P0 BRA `(.L_x_137) ;  /* 0xfffffffc00f08947 */ /* 0x004fea000383ffff */
[----:B------:R-:W-:Y:S05]  /*9880*/  BRA `(.L_x_138) ;  /* 0xffffff8c00b87947 */ /* 0x000fea000383ffff */
.L_x_44:
[----:B------:R-:W-:-:S07]  /*9890*/  MOV R0, UR5 ;  /* 0x0000000500007c02 */ /* 0x000fce0008000f00 */
.L_x_139:
[----:B-1----:R1:W2:Y:S02]  /*98a0*/  SYNCS.PHASECHK.TRANS64.TRYWAIT P0, [R0+URZ], R3 ;  /* 0x00000003000075a7 */ /* 0x0022a400080011ff */
[----:B--2---:R-:W-:Y:S05]  /*98b0*/  @!P0 NANOSLEEP.SYNCS 0x989680 ;  /* 0x009896800000895d */ /* 0x004fea0003900000 */
[----:B------:R-:W2:Y:S02]  /*98c0*/  @!P0 SYNCS.PHASECHK.TRANS64 P0, [R0+URZ], R3 ;  /* 0x00000003000085a7 */ /* 0x000ea400080010ff */
[----:B--2---:R-:W-:Y:S05]  /*98d0*/  @!P0 BRA `(.L_x_139) ;  /* 0xfffffffc00f08947 */ /* 0x004fea000383ffff */
[----:B------:R-:W-:Y:S05]  /*98e0*/  BRA `(.L_x_140) ;  /* 0xffffff8c00c47947 */ /* 0x000fea000383ffff */
.L_x_45:
[----:B------:R-:W-:-:S07]  /*98f0*/  MOV R0, UR5 ;  /* 0x0000000500007c02 */ /* 0x000fce0008000f00 */
.L_x_141:
[----:B-1----:R1:W2:Y:S02]  /*9900*/  SYNCS.PHASECHK.TRANS64.TRYWAIT P0, [R0+URZ], R3 ;  /* 0x00000003000075a7 */ /* 0x0022a400080011ff */
[----:B--2---:R-:W-:Y:S05]  /*9910*/  @!P0 NANOSLEEP.SYNCS 0x989680 ;  /* 0x009896800000895d */ /* 0x004fea0003900000 */
[----:B------:R-:W2:Y:S02]  /*9920*/  @!P0 SYNCS.PHASECHK.TRANS64 P0, [R0+URZ], R3 ;  /* 0x00000003000085a7 */ /* 0x000ea400080010ff */
[----:B--2---:R-:W-:Y:S05]  /*9930*/  @!P0 BRA `(.L_x_141) ;  /* 0xfffffffc00f08947 */ /* 0x004fea000383ffff */
[----:B------:R-:W-:Y:S05]  /*9940*/  BRA `(.L_x_142) ;  /* 0xffffff8c00d07947 */ /* 0x000fea000383ffff */
.L_x_46:
[----:B------:R-:W-:-:S07]  /*9950*/  MOV R0, UR5 ;  /* 0x0000000500007c02 */ /* 0x000fce0008000f00 */
.L_x_143:
[----:B-1----:R1:W2:Y:S02]  /*9960*/  SYNCS.PHASECHK.TRANS64.TRYWAIT P0, [R0+URZ], R3 ;  /* 0x00000003000075a7 */ /* 0x0022a400080011ff */
[----:B--2---:R-:W-:Y:S05]  /*9970*/  @!P0 NANOSLEEP.SYNCS 0x989680 ;  /* 0x009896800000895d */ /* 0x004fea0003900000 */
[----:B------:R-:W2:Y:S02]  /*9980*/  @!P0 SYNCS.PHASECHK.TRANS64 P0, [R0+URZ], R3 ;  /* 0x00000003000085a7 */ /* 0x000ea400080010ff */
[----:B--2---:R-:W-:Y:S05]  /*9990*/  @!P0 BRA `(.L_x_143) ;  /* 0xfffffffc00f08947 */ /* 0x004fea000383ffff */
[----:B------:R-:W-:Y:S05]  /*99a0*/  BRA `(.L_x_144) ;  /* 0xffffff8c00dc7947 */ /* 0x000fea000383ffff */
.L_x_49:
[----:B-1----:R1:W2:Y:S02]  /*99b0*/  SYNCS.PHASECHK.TRANS64.TRYWAIT P0, [R2+URZ+0x100], R5 ;  /* 0x00010005020075a7 */ /* 0x0022a400080011ff */
[----:B--2---:R-:W-:Y:S05]  /*99c0*/  @!P0 NANOSLEEP.SYNCS 0x989680 ;  /* 0x009896800000895d */ /* 0x004fea0003900000 */
[----:B------:R-:W2:Y:S02]  /*99d0*/  @!P0 SYNCS.PHASECHK.TRANS64 P0, [R2+URZ+0x100], R5 ;  /* 0x00010005020085a7 */ /* 0x000ea400080010ff */
[----:B--2---:R-:W-:Y:S05]  /*99e0*/  @!P0 BRA `(.L_x_49) ;  /* 0xfffffffc00f08947 */ /* 0x004fea000383ffff */
[----:B------:R-:W-:Y:S05]  /*99f0*/  BRA `(.L_x_145) ;  /* 0xffffff9000407947 */ /* 0x000fea000383ffff */
.L_x_50:
[----:B------:R-:W-:-:S07]  /*9a00*/  MOV R2, UR4 ;  /* 0x0000000400027c02 */ /* 0x000fce0008000f00 */
.L_x_146:
[----:B-1----:R1:W2:Y:S02]  /*9a10*/  SYNCS.PHASECHK.TRANS64.TRYWAIT P0, [R2+URZ+0xb0], R5 ;  /* 0x0000b005020075a7 */ /* 0x0022a400080011ff */
[----:B--2---:R-:W-:Y:S05]  /*9a20*/  @!P0 NANOSLEEP.SYNCS 0x989680 ;  /* 0x009896800000895d */ /* 0x004fea0003900000 */
[----:B------:R-:W2:Y:S02]  /*9a30*/  @!P0 SYNCS.PHASECHK.TRANS64 P0, [R2+URZ+0xb0], R5 ;  /* 0x0000b005020085a7 */ /* 0x000ea400080010ff */
[----:B--2---:R-:W-:Y:S05]  /*9a40*/  @!P0 BRA `(.L_x_146) ;  /* 0xfffffffc00f08947 */ /* 0x004fea000383ffff */
[----:B------:R-:W-:Y:S05]  /*9a50*/  BRA `(.L_x_147) ;  /* 0xffffff9000507947 */ /* 0x000fea000383ffff */
.L_x_51:
[----:B-1----:R1:W2:Y:S02]  /*9a60*/  SYNCS.PHASECHK.TRANS64.TRYWAIT P1, [R2+URZ+0xa0], R5 ;  /* 0x0000a005020075a7 */ /* 0x0022a400080211ff */
[----:B--2---:R-:W-:Y:S05]  /*9a70*/  @!P1 NANOSLEEP.SYNCS 0x989680 ;  /* 0x009896800000995d */ /* 0x004fea0003900000 */
[----:B------:R-:W2:Y:S02]  /*9a80*/  @!P1 SYNCS.PHASECHK.TRANS64 P1, [R2+URZ+0xa0], R5 ;  /* 0x0000a005020095a7 */ /* 0x000ea400080210ff */
[----:B--2---:R-:W-:Y:S05]  /*9a90*/  @!P1 BRA `(.L_x_51) ;  /* 0xfffffffc00f09947 */ /* 0x004fea000383ffff */
[----:B------:R-:W-:Y:S05]  /*9aa0*/  BRA `(.L_x_148) ;  /* 0xffffff9000807947 */ /* 0x000fea000383ffff */
.L_x_54:
[----:B------:R-:W-:-:S07]  /*9ab0*/  MOV R0, UR4 ;  /* 0x0000000400007c02 */ /* 0x000fce0008000f00 */
.L_x_149:
[----:B-1----:R1:W2:Y:S02]  /*9ac0*/  SYNCS.PHASECHK.TRANS64.TRYWAIT P0, [R0+URZ+0xb0], R3 ;  /* 0x0000b003000075a7 */ /* 0x0022a400080011ff */
[----:B--2---:R-:W-:Y:S05]  /*9ad0*/  @!P0 NANOSLEEP.SYNCS 0x989680 ;  /* 0x009896800000895d */ /* 0x004fea0003900000 */
[----:B------:R-:W2:Y:S02]  /*9ae0*/  @!P0 SYNCS.PHASECHK.TRANS64 P0, [R0+URZ+0xb0], R3 ;  /* 0x0000b003000085a7 */ /* 0x000ea400080010ff */
[----:B--2---:R-:W-:Y:S05]  /*9af0*/  @!P0 BRA `(.L_x_149) ;  /* 0xfffffffc00f08947 */ /* 0x004fea000383ffff */
[----:B------:R-:W-:Y:S05]  /*9b00*/  BRA `(.L_x_53) ;  /* 0xffffff9000d47947 */ /* 0x000fea000383ffff */
.L_x_61:
[----:B-1----:R1:W2:Y:S02]  /*9b10*/  SYNCS.PHASECHK.TRANS64.TRYWAIT P1, [R0+URZ+0xa0], R5 ;  /* 0x0000a005000075a7 */ /* 0x0022a400080211ff */
[----:B--2---:R-:W-:Y:S05]  /*9b20*/  @!P1 NANOSLEEP.SYNCS 0x989680 ;  /* 0x009896800000995d */ /* 0x004fea0003900000 */
[----:B------:R-:W2:Y:S02]  /*9b30*/  @!P1 SYNCS.PHASECHK.TRANS64 P1, [R0+URZ+0xa0], R5 ;  /* 0x0000a005000095a7 */ /* 0x000ea400080210ff */
[----:B--2---:R-:W-:Y:S05]  /*9b40*/  @!P1 BRA `(.L_x_61) ;  /* 0xfffffffc00f09947 */ /* 0x004fea000383ffff */
[----:B------:R-:W-:Y:S05]  /*9b50*/  BRA `(.L_x_150) ;  /* 0xffffff98003c7947 */ /* 0x000fea000383ffff */
.L_x_62:
[----:B------:R-:W-:-:S07]  /*9b60*/  MOV R3, UR23 ;  /* 0x0000001700037c02 */ /* 0x000fce0008000f00 */
.L_x_151:
[----:B-1----:R1:W2:Y:S02]  /*9b70*/  SYNCS.PHASECHK.TRANS64.TRYWAIT P0, [R3+URZ+0xe0], R0 ;  /* 0x0000e000030075a7 */ /* 0x0022a400080011ff */
[----:B--2---:R-:W-:Y:S05]  /*9b80*/  @!P0 NANOSLEEP.SYNCS 0x989680 ;  /* 0x009896800000895d */ /* 0x004fea0003900000 */
[----:B------:R-:W2:Y:S02]  /*9b90*/  @!P0 SYNCS.PHASECHK.TRANS64 P0, [R3+URZ+0xe0], R0 ;  /* 0x0000e000030085a7 */ /* 0x000ea400080010ff */
[----:B--2---:R-:W-:Y:S05]  /*9ba0*/  @!P0 BRA `(.L_x_151) ;  /* 0xfffffffc00f08947 */ /* 0x004fea000383ffff */
[----:B------:R-:W-:Y:S05]  /*9bb0*/  BRA `(.L_x_152) ;  /* 0xffffff98008c7947 */ /* 0x000fea000383ffff */
.L_x_65:
[----:B------:R-:W-:Y:S07]  /*9bc0*/  MOV R0, UR5 ;  /* 0x0000000500007c02 */ /* 0x000fee0008000f00 */
.L_x_153:
[----:B-1----:R1:W2:Y:S02]  /*9bd0*/  SYNCS.PHASECHK.TRANS64.TRYWAIT P0, [R0+URZ], R3 ;  /* 0x00000003000075a7 */ /* 0x0022a400080011ff */
[----:B--2---:R-:W-:Y:S05]  /*9be0*/  @!P0 NANOSLEEP.SYNCS 0x989680 ;  /* 0x009896800000895d */ /* 0x004fea0003900000 */
[----:B------:R-:W2:Y:S02]  /*9bf0*/  @!P0 SYNCS.PHASECHK.TRANS64 P0, [R0+URZ], R3 ;  /* 0x00000003000085a7 */ /* 0x000ea400080010ff */
[----:B--2---:R-:W-:Y:S05]  /*9c00*/  @!P0 BRA `(.L_x_153) ;  /* 0xfffffffc00f08947 */ /* 0x004fea000383ffff */
[----:B------:R-:W-:Y:S05]  /*9c10*/  BRA `(.L_x_64) ;  /* 0xffffff9800a87947 */ /* 0x000fea000383ffff */
.L_x_68:
[----:B------:R-:W-:-:S07]  /*9c20*/  MOV R0, UR4 ;  /* 0x0000000400007c02 */ /* 0x000fce0008000f00 */
.L_x_154:
[----:B--2---:R2:W4:Y:S02]  /*9c30*/  SYNCS.PHASECHK.TRANS64.TRYWAIT P0, [R0+URZ], R3 ;  /* 0x00000003000075a7 */ /* 0x00452400080011ff */
[----:B----4-:R-:W-:Y:S05]  /*9c40*/  @!P0 NANOSLEEP.SYNCS 0x989680 ;  /* 0x009896800000895d */ /* 0x010fea0003900000 */
[----:B------:R-:W4:Y:S02]  /*9c50*/  @!P0 SYNCS.PHASECHK.TRANS64 P0, [R0+URZ], R3 ;  /* 0x00000003000085a7 */ /* 0x000f2400080010ff */
[----:B----4-:R-:W-:Y:S05]  /*9c60*/  @!P0 BRA `(.L_x_154) ;  /* 0xfffffffc00f08947 */ /* 0x010fea000383ffff */
[----:B------:R-:W-:Y:S05]  /*9c70*/  BRA `(.L_x_155) ;  /* 0xffffff9c005c7947 */ /* 0x000fea000383ffff */
.L_x_69:
[----:B------:R-:W-:-:S07]  /*9c80*/  MOV R0, UR5 ;  /* 0x0000000500007c02 */ /* 0x000fce0008000f00 */
.L_x_156:
[----:B-1----:R1:W2:Y:S02]  /*9c90*/  SYNCS.PHASECHK.TRANS64.TRYWAIT P0, [R0+URZ], R3 ;  /* 0x00000003000075a7 */ /* 0x0022a400080011ff */
[----:B--2---:R-:W-:Y:S05]  /*9ca0*/  @!P0 NANOSLEEP.SYNCS 0x989680 ;  /* 0x009896800000895d */ /* 0x004fea0003900000 */
[----:B------:R-:W2:Y:S02]  /*9cb0*/  @!P0 SYNCS.PHASECHK.TRANS64 P0, [R0+URZ], R3 ;  /* 0x00000003000085a7 */ /* 0x000ea400080010ff */
[----:B--2---:R-:W-:Y:S05]  /*9cc0*/  @!P0 BRA `(.L_x_156) ;  /* 0xfffffffc00f08947 */ /* 0x004fea000383ffff */
[----:B------:R-:W-:Y:S05]  /*9cd0*/  BRA `(.L_x_157) ;  /* 0xffffff9c00687947 */ /* 0x000fea000383ffff */
.L_x_70:
[----:B------:R-:W-:-:S07]  /*9ce0*/  MOV R0, UR5 ;  /* 0x0000000500007c02 */ /* 0x000fce0008000f00 */
.L_x_158:
[----:B-1----:R1:W2:Y:S02]  /*9cf0*/  SYNCS.PHASECHK.TRANS64.TRYWAIT P0, [R0+URZ], R3 ;  /* 0x00000003000075a7 */ /* 0x0022a400080011ff */
[----:B--2---:R-:W-:Y:S05]  /*9d00*/  @!P0 NANOSLEEP.SYNCS 0x989680 ;  /* 0x009896800000895d */ /* 0x004fea0003900000 */
[----:B------:R-:W2:Y:S02]  /*9d10*/  @!P0 SYNCS.PHASECHK.TRANS64 P0, [R0+URZ], R3 ;  /* 0x00000003000085a7 */ /* 0x000ea400080010ff */
[----:B--2---:R-:W-:Y:S05]  /*9d20*/  @!P0 BRA `(.L_x_158) ;  /* 0xfffffffc00f08947 */ /* 0x004fea000383ffff */
[----:B------:R-:W-:Y:S05]  /*9d30*/  BRA `(.L_x_159) ;  /* 0xffffff9c00747947 */ /* 0x000fea000383ffff */
.L_x_71:
[----:B------:R-:W-:-:S07]  /*9d40*/  MOV R0, UR4 ;  /* 0x0000000400007c02 */ /* 0x000fce0008000f00 */
.L_x_160:
[----:B-1----:R1:W2:Y:S02]  /*9d50*/  SYNCS.PHASECHK.TRANS64.TRYWAIT P0, [R0+URZ], R3 ;  /* 0x00000003000075a7 */ /* 0x0022a400080011ff */
[----:B--2---:R-:W-:Y:S05]  /*9d60*/  @!P0 NANOSLEEP.SYNCS 0x989680 ;  /* 0x009896800000895d */ /* 0x004fea0003900000 */
[----:B------:R-:W2:Y:S02]  /*9d70*/  @!P0 SYNCS.PHASECHK.TRANS64 P0, [R0+URZ], R3 ;  /* 0x00000003000085a7 */ /* 0x000ea400080010ff */
[----:B--2---:R-:W-:Y:S05]  /*9d80*/  @!P0 BRA `(.L_x_160) ;  /* 0xfffffffc00f08947 */ /* 0x004fea000383ffff */
[----:B------:R-:W-:Y:S05]  /*9d90*/  BRA `(.L_x_161) ;  /* 0xffffff9c00807947 */ /* 0x000fea000383ffff */
.L_x_76:
[----:B--2---:R2:W3:Y:S02]  /*9da0*/  SYNCS.PHASECHK.TRANS64.TRYWAIT P0, [R12+URZ+0xa0], R9 ;  /* 0x0000a0090c0075a7 */ /* 0x0044e400080011ff */
[----:B---3--:R-:W-:Y:S05]  /*9db0*/  @!P0 NANOSLEEP.SYNCS 0x989680 ;  /* 0x009896800000895d */ /* 0x008fea0003900000 */
[----:B------:R-:W3:Y:S02]  /*9dc0*/  @!P0 SYNCS.PHASECHK.TRANS64 P0, [R12+URZ+0xa0], R9 ;  /* 0x0000a0090c0085a7 */ /* 0x000ee400080010ff */
[----:B---3--:R-:W-:Y:S05]  /*9dd0*/  @!P0 BRA `(.L_x_76) ;  /* 0xfffffffc00f08947 */ /* 0x008fea000383ffff */
[----:B------:R-:W-:Y:S05]  /*9de0*/  BRA `(.L_x_162) ;  /* 0xffffffa000b07947 */ /* 0x000fea000383ffff */
.L_x_79:
[----:B------:R-:W-:Y:S07]  /*9df0*/  MOV R0, UR21 ;  /* 0x0000001500007c02 */ /* 0x000fee0008000f00 */
.L_x_163:
[----:B--2---:R2:W3:Y:S02]  /*9e00*/  SYNCS.PHASECHK.TRANS64.TRYWAIT P2, [R0+URZ+0x98], R11 ;  /* 0x0000980b000075a7 */ /* 0x0044e400080411ff */
[----:B---3--:R-:W-:Y:S05]  /*9e10*/  @!P2 NANOSLEEP.SYNCS 0x989680 ;  /* 0x009896800000a95d */ /* 0x008fea0003900000 */
[----:B------:R-:W3:Y:S02]  /*9e20*/  @!P2 SYNCS.PHASECHK.TRANS64 P2, [R0+URZ+0x98], R11 ;  /* 0x0000980b0000a5a7 */ /* 0x000ee400080410ff */
[----:B---3--:R-:W-:Y:S05]  /*9e30*/  @!P2 BRA `(.L_x_163) ;  /* 0xfffffffc00f0a947 */ /* 0x008fea000383ffff */
[----:B------:R-:W-:Y:S05]  /*9e40*/  BRA `(.L_x_78) ;  /* 0xffffffa800187947 */ /* 0x000fea000383ffff */
.L_x_82:
[----:B--2---:R-:W-:Y:S07]  /*9e50*/  MOV R0, UR21 ;  /* 0x0000001500007c02 */ /* 0x004fee0008000f00 */
.L_x_164:
[----:B--2---:R2:W3:Y:S02]  /*9e60*/  SYNCS.PHASECHK.TRANS64.TRYWAIT P0, [R0+URZ+0x70], R9 ;  /* 0x00007009000075a7 */ /* 0x0044e400080011ff */
[----:B---3--:R-:W-:Y:S05]  /*9e70*/  @!P0 NANOSLEEP.SYNCS 0x989680 ;  /* 0x009896800000895d */ /* 0x008fea0003900000 */
[----:B------:R-:W3:Y:S02]  /*9e80*/  @!P0 SYNCS.PHASECHK.TRANS64 P0, [R0+URZ+0x70], R9 ;  /* 0x00007009000085a7 */ /* 0x000ee400080010ff */
[----:B---3--:R-:W-:Y:S05]  /*9e90*/  @!P0 BRA `(.L_x_164) ;  /* 0xfffffffc00f08947 */ /* 0x008fea000383ffff */
[----:B------:R-:W-:Y:S05]  /*9ea0*/  BRA `(.L_x_165) ;  /* 0xffffffa800747947 */ /* 0x000fea000383ffff */
.L_x_83:
[----:B------:R-:W-:Y:S07]  /*9eb0*/  MOV R0, UR21 ;  /* 0x0000001500007c02 */ /* 0x000fee0008000f00 */
.L_x_166:
[----:B--2---:R2:W3:Y:S02]  /*9ec0*/  SYNCS.PHASECHK.TRANS64.TRYWAIT P0, [R0+URZ+0x78], R9 ;  /* 0x00007809000075a7 */ /* 0x0044e400080011ff */
[----:B---3--:R-:W-:Y:S05]  /*9ed0*/  @!P0 NANOSLEEP.SYNCS 0x989680 ;  /* 0x009896800000895d */ /* 0x008fea0003900000 */
[----:B------:R-:W3:Y:S02]  /*9ee0*/  @!P0 SYNCS.PHASECHK.TRANS64 P0, [R0+URZ+0x78], R9 ;  /* 0x00007809000085a7 */ /* 0x000ee400080010ff */
[----:B---3--:R-:W-:Y:S05]  /*9ef0*/  @!P0 BRA `(.L_x_166) ;  /* 0xfffffffc00f08947 */ /* 0x008fea000383ffff */
[----:B------:R-:W-:Y:S05]  /*9f00*/  BRA `(.L_x_167) ;  /* 0xffffffa800ac7947 */ /* 0x000fea000383ffff */
.L_x_84:
[----:B------:R-:W-:Y:S07]  /*9f10*/  MOV R0, UR21 ;  /* 0x0000001500007c02 */ /* 0x000fee0008000f00 */
.L_x_168:
[----:B--2---:R2:W3:Y:S02]  /*9f20*/  SYNCS.PHASECHK.TRANS64.TRYWAIT P0, [R0+URZ+0x80], R9 ;  /* 0x00008009000075a7 */ /* 0x0044e400080011ff */
[----:B---3--:R-:W-:Y:S05]  /*9f30*/  @!P0 NANOSLEEP.SYNCS 0x989680 ;  /* 0x009896800000895d */ /* 0x008fea0003900000 */
[----:B------:R-:W3:Y:S02]  /*9f40*/  @!P0 SYNCS.PHASECHK.TRANS64 P0, [R0+URZ+0x80], R9 ;  /* 0x00008009000085a7 */ /* 0x000ee400080010ff */
[----:B---3--:R-:W-:Y:S05]  /*9f50*/  @!P0 BRA `(.L_x_168) ;  /* 0xfffffffc00f08947 */ /* 0x008fea000383ffff */
[----:B------:R-:W-:Y:S05]  /*9f60*/  BRA `(.L_x_169) ;  /* 0xffffffa800f07947 */ /* 0x000fea000383ffff */
.L_x_85:
[----:B------:R-:W-:Y:S07]  /*9f70*/  MOV R0, UR21 ;  /* 0x0000001500007c02 */ /* 0x000fee0008000f00 */
.L_x_170:
[----:B--2---:R2:W3:Y:S02]  /*9f80*/  SYNCS.PHASECHK.TRANS64.TRYWAIT P0, [R0+URZ+0x88], R9 ;  /* 0x00008809000075a7 */ /* 0x0044e400080011ff */
[----:B---3--:R-:W-:Y:S05]  /*9f90*/  @!P0 NANOSLEEP.SYNCS 0x989680 ;  /* 0x009896800000895d */ /* 0x008fea0003900000 */
[----:B------:R-:W3:Y:S02]  /*9fa0*/  @!P0 SYNCS.PHASECHK.TRANS64 P0, [R0+URZ+0x88], R9 ;  /* 0x00008809000085a7 */ /* 0x000ee400080010ff */
[----:B---3--:R-:W-:Y:S05]  /*9fb0*/  @!P0 BRA `(.L_x_170) ;  /* 0xfffffffc00f08947 */ /* 0x008fea000383ffff */
[----:B------:R-:W-:Y:S05]  /*9fc0*/  BRA `(.L_x_171) ;  /* 0xffffffac00307947 */ /* 0x000fea000383ffff */
.L_x_87:
[----:B------:R-:W-:-:S07]  /*9fd0*/  MOV R0, UR21 ;  /* 0x0000001500007c02 */ /* 0x000fce0008000f00 */
.L_x_172:
[----:B---3--:R3:W4:Y:S02]  /*9fe0*/  SYNCS.PHASECHK.TRANS64.TRYWAIT P0, [R0+URZ+0x70], R3 ;  /* 0x00007003000075a7 */ /* 0x00872400080011ff */
[----:B----4-:R-:W-:Y:S05]  /*9ff0*/  @!P0 NANOSLEEP.SYNCS 0x989680 ;  /* 0x009896800000895d */ /* 0x010fea0003900000 */
[----:B------:R-:W4:Y:S02]  /*a000*/  @!P0 SYNCS.PHASECHK.TRANS64 P0, [R0+URZ+0x70], R3 ;  /* 0x00007003000085a7 */ /* 0x000f2400080010ff */
[----:B----4-:R-:W-:Y:S05]  /*a010*/  @!P0 BRA `(.L_x_172) ;  /* 0xfffffffc00f08947 */ /* 0x010fea000383ffff */
[----:B------:R-:W-:Y:S05]  /*a020*/  BRA `(.L_x_173) ;  /* 0xffffffac00a47947 */ /* 0x000fea000383ffff */
.L_x_88:
[----:B---3--:R-:W-:-:S07]  /*a030*/  MOV R0, UR21 ;  /* 0x0000001500007c02 */ /* 0x008fce0008000f00 */
.L_x_174:
[----:B---3--:R3:W4:Y:S02]  /*a040*/  SYNCS.PHASECHK.TRANS64.TRYWAIT P0, [R0+URZ+0x78], R3 ;  /* 0x00007803000075a7 */ /* 0x00872400080011ff */
[----:B----4-:R-:W-:Y:S05]  /*a050*/  @!P0 NANOSLEEP.SYNCS 0x989680 ;  /* 0x009896800000895d */ /* 0x010fea0003900000 */
[----:B------:R-:W4:Y:S02]  /*a060*/  @!P0 SYNCS.PHASECHK.TRANS64 P0, [R0+URZ+0x78], R3 ;  /* 0x00007803000085a7 */ /* 0x000f2400080010ff */
[----:B----4-:R-:W-:Y:S05]  /*a070*/  @!P0 BRA `(.L_x_174) ;  /* 0xfffffffc00f08947 */ /* 0x010fea000383ffff */
[----:B------:R-:W-:Y:S05]  /*a080*/  BRA `(.L_x_175) ;  /* 0xffffffac00947947 */ /* 0x000fea000383ffff */
.L_x_89:
[----:B---3--:R-:W-:-:S07]  /*a090*/  MOV R0, UR21 ;  /* 0x0000001500007c02 */ /* 0x008fce0008000f00 */
.L_x_176:
[----:B---3--:R3:W4:Y:S02]  /*a0a0*/  SYNCS.PHASECHK.TRANS64.TRYWAIT P0, [R0+URZ+0x80], R3 ;  /* 0x00008003000075a7 */ /* 0x00872400080011ff */
[----:B----4-:R-:W-:Y:S05]  /*a0b0*/  @!P0 NANOSLEEP.SYNCS 0x989680 ;  /* 0x009896800000895d */ /* 0x010fea0003900000 */
[----:B------:R-:W4:Y:S02]  /*a0c0*/  @!P0 SYNCS.PHASECHK.TRANS64 P0, [R0+URZ+0x80], R3 ;  /* 0x00008003000085a7 */ /* 0x000f2400080010ff */
[----:B----4-:R-:W-:Y:S05]  /*a0d0*/  @!P0 BRA `(.L_x_176) ;  /* 0xfffffffc00f08947 */ /* 0x010fea000383ffff */
[----:B------:R-:W-:Y:S05]  /*a0e0*/  BRA `(.L_x_177) ;  /* 0xffffffac00847947 */ /* 0x000fea000383ffff */
.L_x_91:
[----:B-1----:R1:W2:Y:S02]  /*a0f0*/  SYNCS.PHASECHK.TRANS64.TRYWAIT P0, [R3+URZ+0xa0], R0 ;  /* 0x0000a000030075a7 */ /* 0x0022a400080011ff */
[----:B--2---:R-:W-:Y:S05]  /*a100*/  @!P0 NANOSLEEP.SYNCS 0x989680 ;  /* 0x009896800000895d */ /* 0x004fea0003900000 */
[----:B------:R-:W2:Y:S02]  /*a110*/  @!P0 SYNCS.PHASECHK.TRANS64 P0, [R3+URZ+0xa0], R0 ;  /* 0x0000a000030085a7 */ /* 0x000ea400080010ff */
[----:B--2---:R-:W-:Y:S05]  /*a120*/  @!P0 BRA `(.L_x_91) ;  /* 0xfffffffc00f08947 */ /* 0x004fea000383ffff */
[----:B------:R-:W-:Y:S05]  /*a130*/  BRA `(.L_x_178) ;  /* 0xffffffb000547947 */ /* 0x000fea000383ffff */
.L_x_102:
[----:B--2---:R2:W1:Y:S02]  /*a140*/  SYNCS.PHASECHK.TRANS64.TRYWAIT P1, [R2+URZ+0x50], R3 ;  /* 0x00005003020075a7 */ /* 0x00446400080211ff */
[----:B-1----:R-:W-:Y:S05]  /*a150*/  @!P1 NANOSLEEP.SYNCS 0x989680 ;  /* 0x009896800000995d */ /* 0x002fea0003900000 */
[----:B------:R-:W1:Y:S02]  /*a160*/  @!P1 SYNCS.PHASECHK.TRANS64 P1, [R2+URZ+0x50], R3 ;  /* 0x00005003020095a7 */ /* 0x000e6400080210ff */
[----:B-1----:R-:W-:Y:S05]  /*a170*/  @!P1 BRA `(.L_x_102) ;  /* 0xfffffffc00f09947 */ /* 0x002fea000383ffff */
[----:B------:R-:W-:Y:S05]  /*a180*/  BRA `(.L_x_101) ;  /* 0xffffffbc00cc7947 */ /* 0x000fea000383ffff */
.L_x_104:
[----:B--2---:R2:W4:Y:S02]  /*a190*/  SYNCS.PHASECHK.TRANS64.TRYWAIT P0, [R71+URZ+0xc0], R4 ;  /* 0x0000c004470075a7 */ /* 0x00452400080011ff */
[----:B----4-:R-:W-:Y:S05]  /*a1a0*/  @!P0 NANOSLEEP.SYNCS 0x989680 ;  /* 0x009896800000895d */ /* 0x010fea0003900000 */
[----:B------:R-:W4:Y:S02]  /*a1b0*/  @!P0 SYNCS.PHASECHK.TRANS64 P0, [R71+URZ+0xc0], R4 ;  /* 0x0000c004470085a7 */ /* 0x000f2400080010ff */
[----:B----4-:R-:W-:Y:S05]  /*a1c0*/  @!P0 BRA `(.L_x_104) ;  /* 0xfffffffc00f08947 */ /* 0x010fea000383ffff */
[----:B------:R-:W-:Y:S05]  /*a1d0*/  BRA `(.L_x_103) ;  /* 0xffffffc0001c7947 */ /* 0x000fea000383ffff */
.L_x_112:
[----:B---3--:R3:W4:Y:S02]  /*a1e0*/  SYNCS.PHASECHK.TRANS64.TRYWAIT P0, [R112+URZ+0x50], R3 ;  /* 0x00005003700075a7 */ /* 0x00872400080011ff */
[----:B----4-:R-:W-:Y:S05]  /*a1f0*/  @!P0 NANOSLEEP.SYNCS 0x989680 ;  /* 0x009896800000895d */ /* 0x010fea0003900000 */
[----:B------:R-:W4:Y:S02]  /*a200*/  @!P0 SYNCS.PHASECHK.TRANS64 P0, [R112+URZ+0x50], R3 ;  /* 0x00005003700085a7 */ /* 0x000f2400080010ff */
[----:B----4-:R-:W-:Y:S05]  /*a210*/  @!P0 BRA `(.L_x_112) ;  /* 0xfffffffc00f08947 */ /* 0x010fea000383ffff */
[----:B------:R-:W-:Y:S05]  /*a220*/  BRA `(.L_x_111) ;  /* 0xffffffcc00107947 */ /* 0x000fea000383ffff */
.L_x_120:
[----:B---3--:R3:W4:Y:S02]  /*a230*/  SYNCS.PHASECHK.TRANS64.TRYWAIT P0, [R112+URZ+0x50], R5 ;  /* 0x00005005700075a7 */ /* 0x00872400080011ff */
[----:B----4-:R-:W-:Y:S05]  /*a240*/  @!P0 NANOSLEEP.SYNCS 0x989680 ;  /* 0x009896800000895d */ /* 0x010fea0003900000 */
[----:B------:R-:W4:Y:S02]  /*a250*/  @!P0 SYNCS.PHASECHK.TRANS64 P0, [R112+URZ+0x50], R5 ;  /* 0x00005005700085a7 */ /* 0x000f2400080010ff */
[----:B----4-:R-:W-:Y:S05]  /*a260*/  @!P0 BRA `(.L_x_120) ;  /* 0xfffffffc00f08947 */ /* 0x010fea000383ffff */
[----:B------:R-:W-:Y:S05]  /*a270*/  BRA `(.L_x_119) ;  /* 0xffffffd800507947 */ /* 0x000fea000383ffff */
.L_x_128:
[----:B---3--:R3:W4:Y:S02]  /*a280*/  SYNCS.PHASECHK.TRANS64.TRYWAIT P0, [R102+URZ+0x50], R3 ;  /* 0x00005003660075a7 */ /* 0x00872400080011ff */
[----:B----4-:R-:W-:Y:S05]  /*a290*/  @!P0 NANOSLEEP.SYNCS 0x989680 ;  /* 0x009896800000895d */ /* 0x010fea0003900000 */
[----:B------:R-:W4:Y:S02]  /*a2a0*/  @!P0 SYNCS.PHASECHK.TRANS64 P0, [R102+URZ+0x50], R3 ;  /* 0x00005003660085a7 */ /* 0x000f2400080010ff */
[----:B----4-:R-:W-:Y:S05]  /*a2b0*/  @!P0 BRA `(.L_x_128) ;  /* 0xfffffffc00f08947 */ /* 0x010fea000383ffff */
[----:B------:R-:W-:Y:S05]  /*a2c0*/  BRA `(.L_x_127) ;  /* 0xffffffe4009c7947 */ /* 0x000fea000383ffff */
        .weak           $__internal_0_$__cuda_sm10x_tcgen05_guardrail_trap_col_being_dealloced_not_returned_by_alloc
        .type           $__internal_0_$__cuda_sm10x_tcgen05_guardrail_trap_col_being_dealloced_not_returned_by_alloc,@function
        .size           $__internal_0_$__cuda_sm10x_tcgen05_guardrail_trap_col_being_dealloced_not_returned_by_alloc,($__internal_1_$__cuda_sm10x_tcgen05_guardrail_trap_phase_invalid_during_alloc - $__internal_0_$__cuda_sm10x_tcgen05_guardrail_trap_col_being_dealloced_not_returned_by_alloc)
$__internal_0_$__cuda_sm10x_tcgen05_guardrail_trap_col_being_dealloced_not_returned_by_alloc:
[----:B------:R-:W-:Y:S05]  /*a2d0*/  BPT.TRAP 0x1 ;  /* 0x000000040000795c */ /* 0x000fea0000300000 */
[----:B------:R-:W-:-:S04]  /*a2e0*/  HFMA2 R3, -RZ, RZ, 0, 0 ;  /* 0x00000000ff037431 */ /* 0x000fc800000001ff */
[----:B------:R-:W-:Y:S05]  /*a2f0*/  RET.REL.NODEC R2 `(_ZN7cutlass13device_kernelINS_4gemm6kernel13GemmUniversalIN4cute5tupleIJiiiiEEENS1_10collective13CollectiveMmaINS1_35MainloopSm100TmaUmmaWarpSpecializedILi5ELi2ELi4ENS5_IJNS4_1CILi1EEENSA_ILi2EEESB_EEEEENS5_IJNSA_ILi64EEENSA_ILi256EEESF_EEENS_12float_e5m2_tENS5_IJlSB_lEEESI_SJ_NS4_8TiledMMAINS4_8MMA_AtomIJNS4_10MMA_TraitsINS4_19SM100_MMA_F8F6F4_SSEJSI_SI_fSF_SG_NS4_17integral_constantINS4_4UMMA5MajorELSQ_0EEESR_NSO_INSP_7ScaleInELSS_0EEEST_EEEEEENS4_6LayoutINS5_IJSB_SB_SB_EEENS5_IJNSA_ILi0EEESY_SY_EEEEENS5_IJNS4_10UnderscoreES11_S11_EEEEENS4_23SM90_TMA_LOAD_MULTICASTENS4_14ComposedLayoutINS4_7SwizzleILi2ELi4ELi3EEENS4_18smem_ptr_flag_bitsILi8EEENSW_INS5_IJNSA_ILi8EEESF_EEENS5_IJSF_SB_EEEEEEEvNS4_8identityENS4_13SM90_TMA_LOADES1E_vS1F_EENS_8epilogue10collective18CollectiveEpilogueINS1I_23Sm100TmaWarpSpecializedILi4ELi2ELi32ELb0ELb0EEEJSH_NS5_IJNSW_ISF_SB_EES1N_EEESI_SJ_SI_SJ_NS1I_6fusion15FusionCallbacksIS1M_NS1P_17LinearCombinationISI_fSI_fLNS_15FloatRoundStyleE2EEESH_S1O_JEEENS4_5SM1004TMEM4LOAD26SM100_TMEM_LOAD_16dp32b32xES1G_S1E_NS4_39AutoVectorizingCopyWithAssumedAlignmentILi128EEENS4_14SM90_TMA_STOREES1E_S20_S20_EEEvvEEEEvNT_6ParamsE) ;  /* 0xffffff5c02407950 */ /* 0x000fea0003c3ffff */
        .weak           $__internal_1_$__cuda_sm10x_tcgen05_guardrail_trap_phase_invalid_during_alloc
        .type           $__internal_1_$__cuda_sm10x_tcgen05_guardrail_trap_phase_invalid_during_alloc,@function
        .size           $__internal_1_$__cuda_sm10x_tcgen05_guardrail_trap_phase_invalid_during_alloc,($__internal_2_$__cuda_sm10x_tcgen05_guardrail_trap_unallocated_columns_being_dealloced - $__internal_1_$__cuda_sm10x_tcgen05_guardrail_trap_phase_invalid_during_alloc)
$__internal_1_$__cuda_sm10x_tcgen05_guardrail_trap_phase_invalid_during_alloc:
[----:B------:R-:W-:Y:S05]  /*a300*/  BPT.TRAP 0x1 ;  /* 0x000000040000795c */ /* 0x000fea0000300000 */
[----:B------:R-:W-:-:S04]  /*a310*/  MOV R5, 0x0 ;  /* 0x0000000000057802 */ /* 0x000fc80000000f00 */
[----:B------:R-:W-:Y:S05]  /*a320*/  RET.REL.NODEC R4 `(_ZN7cutlass13device_kernelINS_4gemm6kernel13GemmUniversalIN4cute5tupleIJiiiiEEENS1_10collective13CollectiveMmaINS1_35MainloopSm100TmaUmmaWarpSpecializedILi5ELi2ELi4ENS5_IJNS4_1CILi1EEENSA_ILi2EEESB_EEEEENS5_IJNSA_ILi64EEENSA_ILi256EEESF_EEENS_12float_e5m2_tENS5_IJlSB_lEEESI_SJ_NS4_8TiledMMAINS4_8MMA_AtomIJNS4_10MMA_TraitsINS4_19SM100_MMA_F8F6F4_SSEJSI_SI_fSF_SG_NS4_17integral_constantINS4_4UMMA5MajorELSQ_0EEESR_NSO_INSP_7ScaleInELSS_0EEEST_EEEEEENS4_6LayoutINS5_IJSB_SB_SB_EEENS5_IJNSA_ILi0EEESY_SY_EEEEENS5_IJNS4_10UnderscoreES11_S11_EEEEENS4_23SM90_TMA_LOAD_MULTICASTENS4_14ComposedLayoutINS4_7SwizzleILi2ELi4ELi3EEENS4_18smem_ptr_flag_bitsILi8EEENSW_INS5_IJNSA_ILi8EEESF_EEENS5_IJSF_SB_EEEEEEEvNS4_8identityENS4_13SM90_TMA_LOADES1E_vS1F_EENS_8epilogue10collective18CollectiveEpilogueINS1I_23Sm100TmaWarpSpecializedILi4ELi2ELi32ELb0ELb0EEEJSH_NS5_IJNSW_ISF_SB_EES1N_EEESI_SJ_SI_SJ_NS1I_6fusion15FusionCallbacksIS1M_NS1P_17LinearCombinationISI_fSI_fLNS_15FloatRoundStyleE2EEESH_S1O_JEEENS4_5SM1004TMEM4LOAD26SM100_TMEM_LOAD_16dp32b32xES1G_S1E_NS4_39AutoVectorizingCopyWithAssumedAlignmentILi128EEENS4_14SM90_TMA_STOREES1E_S20_S20_EEEvvEEEEvNT_6ParamsE) ;  /* 0xffffff5c04347950 */ /* 0x000fea0003c3ffff */
        .weak           $__internal_2_$__cuda_sm10x_tcgen05_guardrail_trap_unallocated_columns_being_dealloced
        .type           $__internal_2_$__cuda_sm10x_tcgen05_guardrail_trap_unallocated_columns_being_dealloced,@function
        .size           $__internal_2_$__cuda_sm10x_tcgen05_guardrail_trap_unallocated_columns_being_dealloced,(.L_x_180 - $__internal_2_$__cuda_sm10x_tcgen05_guardrail_trap_unallocated_columns_being_dealloced)
$__internal_2_$__cuda_sm10x_tcgen05_guardrail_trap_unallocated_columns_being_dealloced:
[----:B------:R-:W-:Y:S05]  /*a330*/  BPT.TRAP 0x1 ;  /* 0x000000040000795c */ /* 0x000fea0000300000 */
[----:B------:R-:W-:-:S04]  /*a340*/  HFMA2 R3, -RZ, RZ, 0, 0 ;  /* 0x00000000ff037431 */ /* 0x000fc800000001ff */
[----:B------:R-:W-:Y:S05]  /*a350*/  RET.REL.NODEC R2 `(_ZN7cutlass13device_kernelINS_4gemm6kernel13GemmUniversalIN4cute5tupleIJiiiiEEENS1_10collective13CollectiveMmaINS1_35MainloopSm100TmaUmmaWarpSpecializedILi5ELi2ELi4ENS5_IJNS4_1CILi1EEENSA_ILi2EEESB_EEEEENS5_IJNSA_ILi64EEENSA_ILi256EEESF_EEENS_12float_e5m2_tENS5_IJlSB_lEEESI_SJ_NS4_8TiledMMAINS4_8MMA_AtomIJNS4_10MMA_TraitsINS4_19SM100_MMA_F8F6F4_SSEJSI_SI_fSF_SG_NS4_17integral_constantINS4_4UMMA5MajorELSQ_0EEESR_NSO_INSP_7ScaleInELSS_0EEEST_EEEEEENS4_6LayoutINS5_IJSB_SB_SB_EEENS5_IJNSA_ILi0EEESY_SY_EEEEENS5_IJNS4_10UnderscoreES11_S11_EEEEENS4_23SM90_TMA_LOAD_MULTICASTENS4_14ComposedLayoutINS4_7SwizzleILi2ELi4ELi3EEENS4_18smem_ptr_flag_bitsILi8EEENSW_INS5_IJNSA_ILi8EEESF_EEENS5_IJSF_SB_EEEEEEEvNS4_8identityENS4_13SM90_TMA_LOADES1E_vS1F_EENS_8epilogue10collective18CollectiveEpilogueINS1I_23Sm100TmaWarpSpecializedILi4ELi2ELi32ELb0ELb0EEEJSH_NS5_IJNSW_ISF_SB_EES1N_EEESI_SJ_SI_SJ_NS1I_6fusion15FusionCallbacksIS1M_NS1P_17LinearCombinationISI_fSI_fLNS_15FloatRoundStyleE2EEESH_S1O_JEEENS4_5SM1004TMEM4LOAD26SM100_TMEM_LOAD_16dp32b32xES1G_S1E_NS4_39AutoVectorizingCopyWithAssumedAlignmentILi128EEENS4_14SM90_TMA_STOREES1E_S20_S20_EEEvvEEEEvNT_6ParamsE) ;  /* 0xffffff5c02287950 */ /* 0x000fea0003c3ffff */
.L_x_179:
[----:B------:R-:W-:-:S00]  /*a360*/  BRA `(.L_x_179) ;  /* 0xfffffffc00fc7947 */ /* 0x000fc0000383ffff */
[----:B------:R-:W-:-:S00]  /*a370*/  NOP ;  /* 0x0000000000007918 */ /* 0x000fc00000000000 */
        /* <DEDUP_REMOVED lines=8> */
.L_x_180:


//--------------------- .nv.global.init           --------------------------
	.section	.nv.global.init,"aw",@progbits
.nv.global.init:
	.type		$str$27,@object
	.size		$str$27,($str$28 - $str$27)
$str$27:
        /*0000*/ 	.byte	0x28, 0x61, 0x64, 0x64, 0x72, 0x65, 0x73, 0x73, 0x20, 0x26, 0x20, 0x6d, 0x61, 0x73, 0x6b, 0x29
        /*0010*/ 	.byte	0x20, 0x3d, 0x3d, 0x20, 0x30, 0x00
	.type		$str$28,@object
	.size		$str$28,($str$26 - $str$28)
$str$28:
        /*0016*/ 	.byte	0x2f, 0x74, 0x6d, 0x70, 0x2f, 0x63, 0x75, 0x74, 0x6c, 0x61, 0x73, 0x73, 0x5f, 0x73, 0x77, 0x65
        /*0026*/ 	.byte	0x65, 0x70, 0x5f, 0x73, 0x72, 0x63, 0x2f, 0x69, 0x6e, 0x63, 0x6c, 0x75, 0x64, 0x65, 0x2f, 0x63
        /*0036*/ 	.byte	0x75, 0x74, 0x65, 0x2f, 0x70, 0x6f, 0x69, 0x6e, 0x74, 0x65, 0x72, 0x5f, 0x66, 0x6c, 0x61, 0x67
        /*0046*/ 	.byte	0x67, 0x65, 0x64, 0x2e, 0x68, 0x70, 0x70, 0x00
	.type		$str$26,@object
	.size		$str$26,($str$25 - $str$26)
$str$26:
        /*004e*/ 	.byte	0x2f, 0x74, 0x6d, 0x70, 0x2f, 0x63, 0x75, 0x74, 0x6c, 0x61, 0x73, 0x73, 0x5f, 0x73, 0x77, 0x65
        /*005e*/ 	.byte	0x65, 0x70, 0x5f, 0x73, 0x72, 0x63, 0x2f, 0x69, 0x6e, 0x63, 0x6c, 0x75, 0x64, 0x65, 0x2f, 0x63
        /*006e*/ 	.byte	0x75, 0x74, 0x65, 0x2f, 0x61, 0x74, 0x6f, 0x6d, 0x2f, 0x63, 0x6f, 0x70, 0x79, 0x5f, 0x74, 0x72
        /*007e*/ 	.byte	0x61, 0x69, 0x74, 0x73, 0x5f, 0x73, 0x6d, 0x31, 0x30, 0x30, 0x2e, 0x68, 0x70, 0x70, 0x00
	.type		$str$25,@object
	.size		$str$25,(__unnamed_1 - $str$25)
$str$25:
        /*008d*/ 	.byte	0x28, 0x28, 0x75, 0x69, 0x6e, 0x74, 0x33, 0x32, 0x5f, 0x74, 0x28, 0x74, 0x68, 0x72, 0x65, 0x61
        /*009d*/ 	.byte	0x64, 0x49, 0x64, 0x78, 0x2e, 0x78, 0x29, 0x20, 0x2f, 0x20, 0x33, 0x32, 0x29, 0x20, 0x25, 0x20
        /*00ad*/ 	.byte	0x34, 0x29, 0x20, 0x3d, 0x3d, 0x20, 0x28, 0x28, 0x28, 0x74, 0x6d, 0x65, 0x6d, 0x5f, 0x61, 0x64
        /*00bd*/ 	.byte	0x64, 0x72, 0x20, 0x3e, 0x3e, 0x20, 0x31, 0x36, 0x29, 0x20, 0x2f, 0x20, 0x33, 0x32, 0x29, 0x20
        /*00cd*/ 	.byte	0x25, 0x20, 0x34, 0x29, 0x00
	.type		__unnamed_1,@object
	.size		__unnamed_1,(__unnamed_2 - __unnamed_1)
__unnamed_1:
        /*00d2*/ 	.byte	0x61, 0x75, 0x74, 0x6f, 0x20, 0x63, 0x75, 0x74, 0x65, 0x3a, 0x3a, 0x61, 0x73, 0x5f, 0x70, 0x6f
        /* <DEDUP_REMOVED lines=24> */
        /*0262*/ 	.byte	0x3c, 0x34, 0x30, 0x39, 0x36, 0x3e, 0x3e, 0x3e, 0x3e, 0x5d, 0x00
	.type		__unnamed_2,@object
	.size		__unnamed_2,(__unnamed_3 - __unnamed_2)
__unnamed_2:
        /* <DEDUP_REMOVED lines=26> */
	.type		__unnamed_3,@object
	.size		__unnamed_3,(.L_3 - __unnamed_3)
__unnamed_3:
        /* <DEDUP_REMOVED lines=40> */
        /*0688*/ 	.byte	0x74, 0x65, 0x3a, 0x3a, 0x43, 0x3c, 0x30, 0x3e, 0x3e, 0x3e, 0x3e, 0x5d, 0x00
.L_3:


//--------------------- .nv.shared._ZN7cutlass13device_kernelINS_4gemm6kernel13GemmUniversalIN4cute5tupleIJiiiiEEENS1_10collective13CollectiveMmaINS1_35MainloopSm100TmaUmmaWarpSpecializedILi5ELi2ELi4ENS5_IJNS4_1CILi1EEENSA_ILi2EEESB_EEEEENS5_IJNSA_ILi64EEENSA_ILi256EEESF_EEENS_12float_e5m2_tENS5_IJlSB_lEEESI_SJ_NS4_8TiledMMAINS4_8MMA_AtomIJNS4_10MMA_TraitsINS4_19SM100_MMA_F8F6F4_SSEJSI_SI_fSF_SG_NS4_17integral_constantINS4_4UMMA5MajorELSQ_0EEESR_NSO_INSP_7ScaleInELSS_0EEEST_EEEEEENS4_6LayoutINS5_IJSB_SB_SB_EEENS5_IJNSA_ILi0EEESY_SY_EEEEENS5_IJNS4_10UnderscoreES11_S11_EEEEENS4_23SM90_TMA_LOAD_MULTICASTENS4_14ComposedLayoutINS4_7SwizzleILi2ELi4ELi3EEENS4_18smem_ptr_flag_bitsILi8EEENSW_INS5_IJNSA_ILi8EEESF_EEENS5_IJSF_SB_EEEEEEEvNS4_8identityENS4_13SM90_TMA_LOADES1E_vS1F_EENS_8epilogue10collective18CollectiveEpilogueINS1I_23Sm100TmaWarpSpecializedILi4ELi2ELi32ELb0ELb0EEEJSH_NS5_IJNSW_ISF_SB_EES1N_EEESI_SJ_SI_SJ_NS1I_6fusion15FusionCallbacksIS1M_NS1P_17LinearCombinationISI_fSI_fLNS_15FloatRoundStyleE2EEESH_S1O_JEEENS4_5SM1004TMEM4LOAD26SM100_TMEM_LOAD_16dp32b32xES1G_S1E_NS4_39AutoVectorizingCopyWithAssumedAlignmentILi128EEENS4_14SM90_TMA_STOREES1E_S20_S20_EEEvvEEEEvNT_6ParamsE --------------------------
	.section	.nv.shared._ZN7cutlass13device_kernelINS_4gemm6kernel13GemmUniversalIN4cute5tupleIJiiiiEEENS1_10collective13CollectiveMmaINS1_35MainloopSm100TmaUmmaWarpSpecializedILi5ELi2ELi4ENS5_IJNS4_1CILi1EEENSA_ILi2EEESB_EEEEENS5_IJNSA_ILi64EEENSA_ILi256EEESF_EEENS_12float_e5m2_tENS5_IJlSB_lEEESI_SJ_NS4_8TiledMMAINS4_8MMA_AtomIJNS4_10MMA_TraitsINS4_19SM100_MMA_F8F6F4_SSEJSI_SI_fSF_SG_NS4_17integral_constantINS4_4UMMA5MajorELSQ_0EEESR_NSO_INSP_7ScaleInELSS_0EEEST_EEEEEENS4_6LayoutINS5_IJSB_SB_SB_EEENS5_IJNSA_ILi0EEESY_SY_EEEEENS5_IJNS4_10UnderscoreES11_S11_EEEEENS4_23SM90_TMA_LOAD_MULTICASTENS4_14ComposedLayoutINS4_7SwizzleILi2ELi4ELi3EEENS4_18smem_ptr_flag_bitsILi8EEENSW_INS5_IJNSA_ILi8EEESF_EEENS5_IJSF_SB_EEEEEEEvNS4_8identityENS4_13SM90_TMA_LOADES1E_vS1F_EENS_8epilogue10collective18CollectiveEpilogueINS1I_23Sm100TmaWarpSpecializedILi4ELi2ELi32ELb0ELb0EEEJSH_NS5_IJNSW_ISF_SB_EES1N_EEESI_SJ_SI_SJ_NS1I_6fusion15FusionCallbacksIS1M_NS1P_17LinearCombinationISI_fSI_fLNS_15FloatRoundStyleE2EEESH_S1O_JEEENS4_5SM1004TMEM4LOAD26SM100_TMEM_LOAD_16dp32b32xES1G_S1E_NS4_39AutoVectorizingCopyWithAssumedAlignmentILi128EEENS4_14SM90_TMA_STOREES1E_S20_S20_EEEvvEEEEvNT_6ParamsE,"aw",@nobits
	.sectionflags	@""
	.align	16
	.zero		1024


//--------------------- .nv.shared.reserved.0     --------------------------
	.section	.nv.shared.reserved.0,"aw",@nobits
	.weak		__nv_reservedSMEM_offset_0_alias
	.size		__nv_reservedSMEM_offset_0_alias, 0, 64
	.other		__nv_reservedSMEM_offset_0_alias,@"STO_CUDA_RESERVED_SHARED STV_DEFAULT"
__nv_reservedSMEM_offset_0_alias:
	.zero		0
.nv.shared.reserved.0:
	.zero		64
	.weak		__nv_reservedSMEM_tcgen05_partition
	.type		__nv_reservedSMEM_tcgen05_partition,@object
	.size		__nv_reservedSMEM_tcgen05_partition,(.L_0 - __nv_reservedSMEM_tcgen05_partition)
__nv_reservedSMEM_tcgen05_partition:
	.zero		32
.L_0:


//--------------------- .nv.global                --------------------------
	.section	.nv.global,"aw",@nobits
.nv.global:
	.type		_ZN39_INTERNAL_0613b79d_4_k_cu_0e261136_84204cute1_E,@object
	.size		_ZN39_INTERNAL_0613b79d_4_k_cu_0e261136_84204cute1_E,(_ZN39_INTERNAL_0613b79d_4_k_cu_0e261136_84204cuda3std3__45__cpo6cbeginE - _ZN39_INTERNAL_0613b79d_4_k_cu_0e261136_84204cute1_E)
_ZN39_INTERNAL_0613b79d_4_k_cu_0e261136_84204cute1_E:
	.zero		1
	.type		_ZN39_INTERNAL_0613b79d_4_k_cu_0e261136_84204cuda3std3__45__cpo6cbeginE,@object
	.size		_ZN39_INTERNAL_0613b79d_4_k_cu_0e261136_84204cuda3std3__45__cpo6cbeginE,(_ZN39_INTERNAL_0613b79d_4_k_cu_0e261136_84204cuda3std3__48in_placeE - _ZN39_INTERNAL_0613b79d_4_k_cu_0e261136_84204cuda3std3__45__cpo6cbeginE)
_ZN39_INTERNAL_0613b79d_4_k_cu_0e261136_84204cuda3std3__45__cpo6cbeginE:
	.zero		1
	.type		_ZN39_INTERNAL_0613b79d_4_k_cu_0e261136_84204cuda3std3__48in_placeE,@object
	.size		_ZN39_INTERNAL_0613b79d_4_k_cu_0e261136_84204cuda3std3__48in_placeE,(_ZN39_INTERNAL_0613b79d_4_k_cu_0e261136_84204cuda3std6ranges3__45__cpo9iter_moveE - _ZN39_INTERNAL_0613b79d_4_k_cu_0e261136_84204cuda3std3__48in_placeE)
_ZN39_INTERNAL_0613b79d_4_k_cu_0e261136_84204cuda3std3__48in_placeE:
	.zero		1
	.type		_ZN39_INTERNAL_0613b79d_4_k_cu_0e261136_84204cuda3std6ranges3__45__cpo9iter_moveE,@object
	.size		_ZN39_INTERNAL_0613b79d_4_k_cu_0e261136_84204cuda3std6ranges3__45__cpo9iter_moveE,(_ZN39_INTERNAL_0613b79d_4_k_cu_0e261136_84204cuda3std3__45__cpo5beginE - _ZN39_INTERNAL_0613b79d_4_k_cu_0e261136_84204cuda3std6ranges3__45__cpo9iter_moveE)
_ZN39_INTERNAL_0613b79d_4_k_cu_0e261136_84204cuda3std6ranges3__45__cpo9iter_moveE:
	.zero		1
	.type		_ZN39_INTERNAL_0613b79d_4_k_cu_0e261136_84204cuda3std3__45__cpo5beginE,@object
	.size		_ZN39_INTERNAL_0613b79d_4_k_cu_0e261136_84204cuda3std3__45__cpo5beginE,(_ZN39_INTERNAL_0613b79d_4_k_cu_0e261136_84204cuda3std3__441_GLOBAL__N__0613b79d_4_k_cu_0e261136_84206ignoreE - _ZN39_INTERNAL_0613b79d_4_k_cu_0e261136_84204cuda3std3__45__cpo5beginE)
_ZN39_INTERNAL_0613b79d_4_k_cu_0e261136_84204cuda3std3__45__cpo5beginE:
	.zero		1
	.type		_ZN39_INTERNAL_0613b79d_4_k_cu_0e261136_84204cuda3std3__441_GLOBAL__N__0613b79d_4_k_cu_0e261136_84206ignoreE,@object
	.size		_ZN39_INTERNAL_0613b79d_4_k_cu_0e261136_84204cuda3std3__441_GLOBAL__N__0613b79d_4_k_cu_0e261136_84206ignoreE,(_ZN39_INTERNAL_0613b79d_4_k_cu_0e261136_84204cute7productE - _ZN39_INTERNAL_0613b79d_4_k_cu_0e261136_84204cuda3std3__441_GLOBAL__N__0613b79d_4_k_cu_0e261136_84206ignoreE)
_ZN39_INTERNAL_0613b79d_4_k_cu_0e261136_84204cuda3std3__441_GLOBAL__N__0613b79d_4_k_cu_0e261136_84206ignoreE:
	.zero		1
	.type		_ZN39_INTERNAL_0613b79d_4_k_cu_0e261136_84204cute7productE,@object
	.size		_ZN39_INTERNAL_0613b79d_4_k_cu_0e261136_84204cute7productE,(_ZN39_INTERNAL_0613b79d_4_k_cu_0e261136_84204cuda3std3__45__cpo3endE - _ZN39_INTERNAL_0613b79d_4_k_cu_0e261136_84204cute7productE)
_ZN39_INTERNAL_0613b79d_4_k_cu_0e261136_84204cute7productE:
	.zero		1
	.type		_ZN39_INTERNAL_0613b79d_4_k_cu_0e261136_84204cuda3std3__45__cpo3endE,@object
	.size		_ZN39_INTERNAL_0613b79d_4_k_cu_0e261136_84204cuda3std3__45__cpo3endE,(_ZN39_INTERNAL_0613b79d_4_k_cu_0e261136_84204cuda3std3__419piecewise_constructE - _ZN39_INTERNAL_0613b79d_4_k_cu_0e261136_84204cuda3std3__45__cpo3endE)
_ZN39_INTERNAL_0613b79d_4_k_cu_0e261136_84204cuda3std3__45__cpo3endE:
	.zero		1
	.type		_ZN39_INTERNAL_0613b79d_4_k_cu_0e261136_84204cuda3std3__419piecewise_constructE,@object
	.size		_ZN39_INTERNAL_0613b79d_4_k_cu_0e261136_84204cuda3std3__419piecewise_constructE,(_ZN39_INTERNAL_0613b79d_4_k_cu_0e261136_84204cuda3std3__45__cpo4cendE - _ZN39_INTERNAL_0613b79d_4_k_cu_0e261136_84204cuda3std3__419piecewise_constructE)
_ZN39_INTERNAL_0613b79d_4_k_cu_0e261136_84204cuda3std3__419piecewise_constructE:
	.zero		1
	.type		_ZN39_INTERNAL_0613b79d_4_k_cu_0e261136_84204cuda3std3__45__cpo4cendE,@object
	.size		_ZN39_INTERNAL_0613b79d_4_k_cu_0e261136_84204cuda3std3__45__cpo4cendE,(_ZN39_INTERNAL_0613b79d_4_k_cu_0e261136_84204cuda3std6ranges3__45__cpo4swapE - _ZN39_INTERNAL_0613b79d_4_k_cu_0e261136_84204cuda3std3__45__cpo4cendE)
_ZN39_INTERNAL_0613b79d_4_k_cu_0e261136_84204cuda3std3__45__cpo4cendE:
	.zero		1
	.type		_ZN39_INTERNAL_0613b79d_4_k_cu_0e261136_84204cuda3std6ranges3__45__cpo4swapE,@object
	.size		_ZN39_INTERNAL_0613b79d_4_k_cu_0e261136_84204cuda3std6ranges3__45__cpo4swapE,(.L_11 - _ZN39_INTERNAL_0613b79d_4_k_cu_0e261136_84204cuda3std6ranges3__45__cpo4swapE)
_ZN39_INTERNAL_0613b79d_4_k_cu_0e261136_84204cuda3std6ranges3__45__cpo4swapE:
	.zero		1
.L_11:


//--------------------- .nv.constant0._ZN7cutlass13device_kernelINS_4gemm6kernel13GemmUniversalIN4cute5tupleIJiiiiEEENS1_10collective13CollectiveMmaINS1_35MainloopSm100TmaUmmaWarpSpecializedILi5ELi2ELi4ENS5_IJNS4_1CILi1EEENSA_ILi2EEESB_EEEEENS5_IJNSA_ILi64EEENSA_ILi256EEESF_EEENS_12float_e5m2_tENS5_IJlSB_lEEESI_SJ_NS4_8TiledMMAINS4_8MMA_AtomIJNS4_10MMA_TraitsINS4_19SM100_MMA_F8F6F4_SSEJSI_SI_fSF_SG_NS4_17integral_constantINS4_4UMMA5MajorELSQ_0EEESR_NSO_INSP_7ScaleInELSS_0EEEST_EEEEEENS4_6LayoutINS5_IJSB_SB_SB_EEENS5_IJNSA_ILi0EEESY_SY_EEEEENS5_IJNS4_10UnderscoreES11_S11_EEEEENS4_23SM90_TMA_LOAD_MULTICASTENS4_14ComposedLayoutINS4_7SwizzleILi2ELi4ELi3EEENS4_18smem_ptr_flag_bitsILi8EEENSW_INS5_IJNSA_ILi8EEESF_EEENS5_IJSF_SB_EEEEEEEvNS4_8identityENS4_13SM90_TMA_LOADES1E_vS1F_EENS_8epilogue10collective18CollectiveEpilogueINS1I_23Sm100TmaWarpSpecializedILi4ELi2ELi32ELb0ELb0EEEJSH_NS5_IJNSW_ISF_SB_EES1N_EEESI_SJ_SI_SJ_NS1I_6fusion15FusionCallbacksIS1M_NS1P_17LinearCombinationISI_fSI_fLNS_15FloatRoundStyleE2EEESH_S1O_JEEENS4_5SM1004TMEM4LOAD26SM100_TMEM_LOAD_16dp32b32xES1G_S1E_NS4_39AutoVectorizingCopyWithAssumedAlignmentILi128EEENS4_14SM90_TMA_STOREES1E_S20_S20_EEEvvEEEEvNT_6ParamsE --------------------------
	.section	.nv.constant0._ZN7cutlass13device_kernelINS_4gemm6kernel13GemmUniversalIN4cute5tupleIJiiiiEEENS1_10collective13CollectiveMmaINS1_35MainloopSm100TmaUmmaWarpSpecializedILi5ELi2ELi4ENS5_IJNS4_1CILi1EEENSA_ILi2EEESB_EEEEENS5_IJNSA_ILi64EEENSA_ILi256EEESF_EEENS_12float_e5m2_tENS5_IJlSB_lEEESI_SJ_NS4_8TiledMMAINS4_8MMA_AtomIJNS4_10MMA_TraitsINS4_19SM100_MMA_F8F6F4_SSEJSI_SI_fSF_SG_NS4_17integral_constantINS4_4UMMA5MajorELSQ_0EEESR_NSO_INSP_7ScaleInELSS_0EEEST_EEEEEENS4_6LayoutINS5_IJSB_SB_SB_EEENS5_IJNSA_ILi0EEESY_SY_EEEEENS5_IJNS4_10UnderscoreES11_S11_EEEEENS4_23SM90_TMA_LOAD_MULTICASTENS4_14ComposedLayoutINS4_7SwizzleILi2ELi4ELi3EEENS4_18smem_ptr_flag_bitsILi8EEENSW_INS5_IJNSA_ILi8EEESF_EEENS5_IJSF_SB_EEEEEEEvNS4_8identityENS4_13SM90_TMA_LOADES1E_vS1F_EENS_8epilogue10collective18CollectiveEpilogueINS1I_23Sm100TmaWarpSpecializedILi4ELi2ELi32ELb0ELb0EEEJSH_NS5_IJNSW_ISF_SB_EES1N_EEESI_SJ_SI_SJ_NS1I_6fusion15FusionCallbacksIS1M_NS1P_17LinearCombinationISI_fSI_fLNS_15FloatRoundStyleE2EEESH_S1O_JEEENS4_5SM1004TMEM4LOAD26SM100_TMEM_LOAD_16dp32b32xES1G_S1E_NS4_39AutoVectorizingCopyWithAssumedAlignmentILi128EEENS4_14SM90_TMA_STOREES1E_S20_S20_EEEvvEEEEvNT_6ParamsE,"a",@progbits
	.sectionflags	@""
	.align	4
.nv.constant0._ZN7cutlass13device_kernelINS_4gemm6kernel13GemmUniversalIN4cute5tupleIJiiiiEEENS1_10collective13CollectiveMmaINS1_35MainloopSm100TmaUmmaWarpSpecializedILi5ELi2ELi4ENS5_IJNS4_1CILi1EEENSA_ILi2EEESB_EEEEENS5_IJNSA_ILi64EEENSA_ILi256EEESF_EEENS_12float_e5m2_tENS5_IJlSB_lEEESI_SJ_NS4_8TiledMMAINS4_8MMA_AtomIJNS4_10MMA_TraitsINS4_19SM100_MMA_F8F6F4_SSEJSI_SI_fSF_SG_NS4_17integral_constantINS4_4UMMA5MajorELSQ_0EEESR_NSO_INSP_7ScaleInELSS_0EEEST_EEEEEENS4_6LayoutINS5_IJSB_SB_SB_EEENS5_IJNSA_ILi0EEESY_SY_EEEEENS5_IJNS4_10UnderscoreES11_S11_EEEEENS4_23SM90_TMA_LOAD_MULTICASTENS4_14ComposedLayoutINS4_7SwizzleILi2ELi4ELi3EEENS4_18smem_ptr_flag_bitsILi8EEENSW_INS5_IJNSA_ILi8EEESF_EEENS5_IJSF_SB_EEEEEEEvNS4_8identityENS4_13SM90_TMA_LOADES1E_vS1F_EENS_8epilogue10collective18CollectiveEpilogueINS1I_23Sm100TmaWarpSpecializedILi4ELi2ELi32ELb0ELb0EEEJSH_NS5_IJNSW_ISF_SB_EES1N_EEESI_SJ_SI_SJ_NS1I_6fusion15FusionCallbacksIS1M_NS1P_17LinearCombinationISI_fSI_fLNS_15FloatRoundStyleE2EEESH_S1O_JEEENS4_5SM1004TMEM4LOAD26SM100_TMEM_LOAD_16dp32b32xES1G_S1E_NS4_39AutoVectorizingCopyWithAssumedAlignmentILi128EEENS4_14SM90_TMA_STOREES1E_S20_S20_EEEvvEEEEvNT_6ParamsE:
	.zero		2944


//--------------------- SYMBOLS --------------------------

	.type		.nv.reservedSmem.offset0,@object
	.size		.nv.reservedSmem.offset0,0x4
	.type		.nv.reservedSmem.cap,@object
	.size		.nv.reservedSmem.cap,0x4
	.type		__assertfail,@function
